







.version 7.6
.target sm_75
.address_size 64




.visible .entry _Z20GPU_forward_pass_gruPfS_S_S_S_S_S_S_S_S_S_(
.param .u64 _Z20GPU_forward_pass_gruPfS_S_S_S_S_S_S_S_S_S__param_0,
.param .u64 _Z20GPU_forward_pass_gruPfS_S_S_S_S_S_S_S_S_S__param_1,
.param .u64 _Z20GPU_forward_pass_gruPfS_S_S_S_S_S_S_S_S_S__param_2,
.param .u64 _Z20GPU_forward_pass_gruPfS_S_S_S_S_S_S_S_S_S__param_3,
.param .u64 _Z20GPU_forward_pass_gruPfS_S_S_S_S_S_S_S_S_S__param_4,
.param .u64 _Z20GPU_forward_pass_gruPfS_S_S_S_S_S_S_S_S_S__param_5,
.param .u64 _Z20GPU_forward_pass_gruPfS_S_S_S_S_S_S_S_S_S__param_6,
.param .u64 _Z20GPU_forward_pass_gruPfS_S_S_S_S_S_S_S_S_S__param_7,
.param .u64 _Z20GPU_forward_pass_gruPfS_S_S_S_S_S_S_S_S_S__param_8,
.param .u64 _Z20GPU_forward_pass_gruPfS_S_S_S_S_S_S_S_S_S__param_9,
.param .u64 _Z20GPU_forward_pass_gruPfS_S_S_S_S_S_S_S_S_S__param_10
)
{
.reg .pred %p<9>;
.reg .f32 %f<102>;
.reg .b32 %r<25>;
.reg .f64 %fd<5>;
.reg .b64 %rd<55>;

	.shared .align 4 .b8 _ZZ20GPU_forward_pass_gruPfS_S_S_S_S_S_S_S_S_S_E11update_gate[400];

ld.param.u64 %rd21, [_Z20GPU_forward_pass_gruPfS_S_S_S_S_S_S_S_S_S__param_0];
ld.param.u64 %rd26, [_Z20GPU_forward_pass_gruPfS_S_S_S_S_S_S_S_S_S__param_1];
ld.param.u64 %rd27, [_Z20GPU_forward_pass_gruPfS_S_S_S_S_S_S_S_S_S__param_2];
ld.param.u64 %rd28, [_Z20GPU_forward_pass_gruPfS_S_S_S_S_S_S_S_S_S__param_3];
ld.param.u64 %rd29, [_Z20GPU_forward_pass_gruPfS_S_S_S_S_S_S_S_S_S__param_4];
ld.param.u64 %rd22, [_Z20GPU_forward_pass_gruPfS_S_S_S_S_S_S_S_S_S__param_5];
ld.param.u64 %rd23, [_Z20GPU_forward_pass_gruPfS_S_S_S_S_S_S_S_S_S__param_6];
ld.param.u64 %rd24, [_Z20GPU_forward_pass_gruPfS_S_S_S_S_S_S_S_S_S__param_7];
ld.param.u64 %rd25, [_Z20GPU_forward_pass_gruPfS_S_S_S_S_S_S_S_S_S__param_8];
ld.param.u64 %rd30, [_Z20GPU_forward_pass_gruPfS_S_S_S_S_S_S_S_S_S__param_9];
ld.param.u64 %rd31, [_Z20GPU_forward_pass_gruPfS_S_S_S_S_S_S_S_S_S__param_10];
cvta.to.global.u64 %rd32, %rd30;
cvta.to.global.u64 %rd1, %rd26;
cvta.to.global.u64 %rd2, %rd27;
cvta.to.global.u64 %rd3, %rd28;
cvta.to.global.u64 %rd4, %rd29;
mov.u32 %r10, %ntid.x;
mov.u32 %r11, %tid.x;
mov.u32 %r12, %tid.y;
mad.lo.s32 %r1, %r11, %r10, %r12;
cvt.s64.s32 %rd5, %r1;
add.s32 %r2, %r1, 200;
cvta.to.global.u64 %rd33, %rd31;
mul.wide.s32 %rd34, %r2, 4;
add.s64 %rd52, %rd33, %rd34;
add.s64 %rd51, %rd32, %rd34;
mov.f32 %f96, 0f00000000;
mov.u32 %r22, 0;
mov.u64 %rd50, %rd1;
mov.f32 %f97, %f96;

$L__BB0_1:
ld.global.f32 %f21, [%rd52+-800];
ld.global.f32 %f22, [%rd50];
fma.rn.f32 %f23, %f22, %f21, %f97;
ld.global.f32 %f24, [%rd51+-800];
fma.rn.f32 %f25, %f22, %f24, %f96;
ld.global.f32 %f26, [%rd52+-400];
ld.global.f32 %f27, [%rd50+4];
fma.rn.f32 %f28, %f27, %f26, %f23;
ld.global.f32 %f29, [%rd51+-400];
fma.rn.f32 %f30, %f27, %f29, %f25;
ld.global.f32 %f31, [%rd52];
ld.global.f32 %f32, [%rd50+8];
fma.rn.f32 %f33, %f32, %f31, %f28;
ld.global.f32 %f34, [%rd51];
fma.rn.f32 %f35, %f32, %f34, %f30;
ld.global.f32 %f36, [%rd52+400];
ld.global.f32 %f37, [%rd50+12];
fma.rn.f32 %f97, %f37, %f36, %f33;
ld.global.f32 %f38, [%rd51+400];
fma.rn.f32 %f96, %f37, %f38, %f35;
add.s64 %rd52, %rd52, 1600;
add.s64 %rd51, %rd51, 1600;
add.s64 %rd50, %rd50, 16;
add.s32 %r22, %r22, 4;
setp.ne.s32 %p1, %r22, 100;
@%p1 bra $L__BB0_1;

mul.wide.s32 %rd35, %r1, 4;
add.s64 %rd36, %rd4, %rd35;
ld.global.f32 %f40, [%rd36];
cvta.to.global.u64 %rd14, %rd21;
ld.global.f32 %f5, [%rd14];
fma.rn.f32 %f41, %f5, %f40, %f97;
cvta.to.global.u64 %rd37, %rd24;
add.s64 %rd38, %rd37, %rd35;
ld.global.f32 %f42, [%rd38];
add.f32 %f6, %f42, %f41;
setp.lt.f32 %p2, %f6, 0fC0200000;
mov.f32 %f100, 0f00000000;
mov.f32 %f98, %f100;
@%p2 bra $L__BB0_5;

setp.gt.f32 %p3, %f6, 0f40200000;
mov.f32 %f98, 0f3F800000;
@%p3 bra $L__BB0_5;

cvt.f64.f32 %fd1, %f6;
fma.rn.f64 %fd2, %fd1, 0d3FC999999999999A, 0d3FE0000000000000;
cvt.rn.f32.f64 %f98, %fd2;

$L__BB0_5:
cvta.to.global.u64 %rd39, %rd23;
add.s64 %rd41, %rd3, %rd35;
ld.global.f32 %f45, [%rd41];
fma.rn.f32 %f46, %f5, %f45, %f96;
add.s64 %rd42, %rd39, %rd35;
ld.global.f32 %f47, [%rd42];
add.f32 %f9, %f47, %f46;
setp.lt.f32 %p4, %f9, 0fC0200000;
mov.f32 %f99, %f100;
@%p4 bra $L__BB0_8;

setp.gt.f32 %p5, %f9, 0f40200000;
mov.f32 %f99, 0f3F800000;
@%p5 bra $L__BB0_8;

cvt.f64.f32 %fd3, %f9;
fma.rn.f64 %fd4, %fd3, 0d3FC999999999999A, 0d3FE0000000000000;
cvt.rn.f32.f64 %f99, %fd4;

$L__BB0_8:
cvta.to.global.u64 %rd43, %rd25;
cvta.to.global.u64 %rd15, %rd22;
cvt.u32.u64 %r15, %rd5;
shl.b32 %r16, %r15, 2;
mov.u32 %r23, _ZZ20GPU_forward_pass_gruPfS_S_S_S_S_S_S_S_S_S_E11update_gate;
add.s32 %r17, %r23, %r16;
mov.u32 %r24, 0;
st.shared.f32 [%r17], %f99;
bar.sync 0;
add.s64 %rd54, %rd43, %rd34;
mov.u64 %rd53, %rd1;

$L__BB0_9:
ld.global.f32 %f50, [%rd53];
ld.shared.f32 %f51, [%r23];
mul.f32 %f52, %f51, %f50;
ld.global.f32 %f53, [%rd54+-800];
fma.rn.f32 %f54, %f52, %f53, %f100;
ld.global.f32 %f55, [%rd53+4];
ld.shared.f32 %f56, [%r23+4];
mul.f32 %f57, %f56, %f55;
ld.global.f32 %f58, [%rd54+-400];
fma.rn.f32 %f59, %f57, %f58, %f54;
ld.global.f32 %f60, [%rd53+8];
ld.shared.f32 %f61, [%r23+8];
mul.f32 %f62, %f61, %f60;
ld.global.f32 %f63, [%rd54];
fma.rn.f32 %f64, %f62, %f63, %f59;
ld.global.f32 %f65, [%rd53+12];
ld.shared.f32 %f66, [%r23+12];
mul.f32 %f67, %f66, %f65;
ld.global.f32 %f68, [%rd54+400];
fma.rn.f32 %f100, %f67, %f68, %f64;
add.s32 %r23, %r23, 16;
add.s64 %rd54, %rd54, 1600;
add.s64 %rd53, %rd53, 16;
add.s32 %r24, %r24, 4;
setp.ne.s32 %p6, %r24, 100;
@%p6 bra $L__BB0_9;

ld.global.f32 %f69, [%rd14];
add.s64 %rd46, %rd2, %rd35;
ld.global.f32 %f70, [%rd46];
fma.rn.f32 %f71, %f69, %f70, %f100;
add.s64 %rd47, %rd15, %rd35;
ld.global.f32 %f72, [%rd47];
add.f32 %f14, %f72, %f71;
abs.f32 %f15, %f14;
setp.ltu.f32 %p7, %f15, 0f3F19999A;
@%p7 bra $L__BB0_12;
bra.uni $L__BB0_11;

$L__BB0_12:
mul.f32 %f81, %f14, %f14;
mov.f32 %f82, 0fBD563CAE;
mov.f32 %f83, 0f3C80F082;
fma.rn.f32 %f84, %f83, %f81, %f82;
mov.f32 %f85, 0f3E085941;
fma.rn.f32 %f86, %f84, %f81, %f85;
mov.f32 %f87, 0fBEAAA9ED;
fma.rn.f32 %f88, %f86, %f81, %f87;
mov.f32 %f89, 0f00000000;
fma.rn.f32 %f90, %f88, %f81, %f89;
fma.rn.f32 %f101, %f90, %f14, %f14;
bra.uni $L__BB0_13;

$L__BB0_11:
mul.f32 %f73, %f15, 0f4038AA3B;
ex2.approx.ftz.f32 %f74, %f73;
add.f32 %f75, %f74, 0f3F800000;
mov.f32 %f76, 0f3F800000;
rcp.approx.ftz.f32 %f77, %f75;
mov.f32 %f78, 0fC0000000;
fma.rn.f32 %f79, %f77, %f78, %f76;
setp.ge.f32 %p8, %f15, 0f41102CB4;
selp.f32 %f80, 0f3F800000, %f79, %p8;
mov.b32 %r18, %f80;
mov.b32 %r19, %f14;
and.b32 %r20, %r19, -2147483648;
or.b32 %r21, %r20, %r18;
mov.b32 %f101, %r21;

$L__BB0_13:
add.s64 %rd49, %rd1, %rd35;
ld.global.f32 %f91, [%rd49];
mov.f32 %f92, 0f3F800000;
sub.f32 %f93, %f92, %f98;
mul.f32 %f94, %f93, %f91;
fma.rn.f32 %f95, %f98, %f101, %f94;
st.global.f32 [%rd49], %f95;
ret;

}



// ===== COMPILED SASS (sm_100) =====

	.target	sm_100

	.elftype	@"ET_EXEC"


//--------------------- .note.nv.tkinfo           --------------------------
	.section	.note.nv.tkinfo,"",@"SHT_NOTE"
	.sectionflags	@"SHF_NOTE_NV_TKINFO"
	.tkinfo
        /*0018*/ 	.word	0x00000002
        /*0030*/ 	.string	""
        /*0030*/ 	.string	"ptxas"
        /*0030*/ 	.string	"Cuda compilation tools, release 13.0, V13.0.88"
        /*0030*/ 	.string	"Build cuda_13.0.r13.0/compiler.36424714_0"
        /*0030*/ 	.string	"-arch sm_100 "



//--------------------- .note.nv.cuinfo           --------------------------
	.section	.note.nv.cuinfo,"",@"SHT_NOTE"
	.sectionflags	@"SHF_NOTE_NV_CUINFO"
        /*0018*/ 	.short	0x0002
        /*001a*/ 	.short	0x004b
        /*001c*/ 	.short	0x0082
	.zero		2


//--------------------- .nv.info                  --------------------------
	.section	.nv.info,"",@"SHT_CUDA_INFO"
	.align	4


	//----- nvinfo : EIATTR_REGCOUNT
	.align		4
        /*0000*/ 	.byte	0x04, 0x2f
        /*0002*/ 	.short	(.L_1 - .L_0)
	.align		4
.L_0:
        /*0004*/ 	.word	index@(_Z20GPU_forward_pass_gruPfS_S_S_S_S_S_S_S_S_S_)
        /*0008*/ 	.word	0x00000022


	//----- nvinfo : EIATTR_FRAME_SIZE
	.align		4
.L_1:
        /*000c*/ 	.byte	0x04, 0x11
        /*000e*/ 	.short	(.L_3 - .L_2)
	.align		4
.L_2:
        /*0010*/ 	.word	index@(_Z20GPU_forward_pass_gruPfS_S_S_S_S_S_S_S_S_S_)
        /*0014*/ 	.word	0x00000000


	//----- nvinfo : EIATTR_MIN_STACK_SIZE
	.align		4
.L_3:
        /*0018*/ 	.byte	0x04, 0x12
        /*001a*/ 	.short	(.L_5 - .L_4)
	.align		4
.L_4:
        /*001c*/ 	.word	index@(_Z20GPU_forward_pass_gruPfS_S_S_S_S_S_S_S_S_S_)
        /*0020*/ 	.word	0x00000000
.L_5:


//--------------------- .nv.compat                --------------------------
	.section	.nv.compat,"",@"SHT_CUDA_COMPAT_INFO"
	.align	4
        /*0000*/ 	.byte	0x02, 0x09, 0x00, 0x00, 0x02, 0x02, 0x01, 0x00, 0x02, 0x05, 0x05, 0x00, 0x03, 0x07, 0x01, 0x01
        /*0010*/ 	.byte	0x02, 0x03, 0x00, 0x00, 0x02, 0x06, 0x01, 0x00, 0x04, 0x0b, 0x08, 0x00, 0x01, 0x00, 0x00, 0x00
        /*0020*/ 	.byte	0x00, 0x00, 0x00, 0x00


//--------------------- .nv.info._Z20GPU_forward_pass_gruPfS_S_S_S_S_S_S_S_S_S_ --------------------------
	.section	.nv.info._Z20GPU_forward_pass_gruPfS_S_S_S_S_S_S_S_S_S_,"",@"SHT_CUDA_INFO"
	.sectionflags	@""
	.align	4


	//----- nvinfo : EIATTR_CUDA_API_VERSION
	.align		4
        /*0000*/ 	.byte	0x04, 0x37
        /*0002*/ 	.short	(.L_7 - .L_6)
.L_6:
        /*0004*/ 	.word	0x00000082


	//----- nvinfo : EIATTR_KPARAM_INFO
	.align		4
.L_7:
        /*0008*/ 	.byte	0x04, 0x17
        /*000a*/ 	.short	(.L_9 - .L_8)
.L_8:
        /*000c*/ 	.word	0x00000000
        /*0010*/ 	.short	0x000a
        /*0012*/ 	.short	0x0050
        /*0014*/ 	.byte	0x00, 0xf0, 0x21, 0x00


	//----- nvinfo : EIATTR_KPARAM_INFO
	.align		4
.L_9:
        /*0018*/ 	.byte	0x04, 0x17
        /*001a*/ 	.short	(.L_11 - .L_10)
.L_10:
        /*001c*/ 	.word	0x00000000
        /*0020*/ 	.short	0x0009
        /*0022*/ 	.short	0x0048
        /*0024*/ 	.byte	0x00, 0xf0, 0x21, 0x00


	//----- nvinfo : EIATTR_KPARAM_INFO
	.align		4
.L_11:
        /*0028*/ 	.byte	0x04, 0x17
        /*002a*/ 	.short	(.L_13 - .L_12)
.L_12:
        /*002c*/ 	.word	0x00000000
        /*0030*/ 	.short	0x0008
        /*0032*/ 	.short	0x0040
        /*0034*/ 	.byte	0x00, 0xf0, 0x21, 0x00


	//----- nvinfo : EIATTR_KPARAM_INFO
	.align		4
.L_13:
        /*0038*/ 	.byte	0x04, 0x17
        /*003a*/ 	.short	(.L_15 - .L_14)
.L_14:
        /*003c*/ 	.word	0x00000000
        /*0040*/ 	.short	0x0007
        /*0042*/ 	.short	0x0038
        /*0044*/ 	.byte	0x00, 0xf0, 0x21, 0x00


	//----- nvinfo : EIATTR_KPARAM_INFO
	.align		4
.L_15:
        /*0048*/ 	.byte	0x04, 0x17
        /*004a*/ 	.short	(.L_17 - .L_16)
.L_16:
        /*004c*/ 	.word	0x00000000
        /*0050*/ 	.short	0x0006
        /*0052*/ 	.short	0x0030
        /*0054*/ 	.byte	0x00, 0xf0, 0x21, 0x00


	//----- nvinfo : EIATTR_KPARAM_INFO
	.align		4
.L_17:
        /*0058*/ 	.byte	0x04, 0x17
        /*005a*/ 	.short	(.L_19 - .L_18)
.L_18:
        /*005c*/ 	.word	0x00000000
        /*0060*/ 	.short	0x0005
        /*0062*/ 	.short	0x0028
        /*0064*/ 	.byte	0x00, 0xf0, 0x21, 0x00


	//----- nvinfo : EIATTR_KPARAM_INFO
	.align		4
.L_19:
        /*0068*/ 	.byte	0x04, 0x17
        /*006a*/ 	.short	(.L_21 - .L_20)
.L_20:
        /*006c*/ 	.word	0x00000000
        /*0070*/ 	.short	0x0004
        /*0072*/ 	.short	0x0020
        /*0074*/ 	.byte	0x00, 0xf0, 0x21, 0x00


	//----- nvinfo : EIATTR_KPARAM_INFO
	.align		4
.L_21:
        /*0078*/ 	.byte	0x04, 0x17
        /*007a*/ 	.short	(.L_23 - .L_22)
.L_22:
        /*007c*/ 	.word	0x00000000
        /*0080*/ 	.short	0x0003
        /*0082*/ 	.short	0x0018
        /*0084*/ 	.byte	0x00, 0xf0, 0x21, 0x00


	//----- nvinfo : EIATTR_KPARAM_INFO
	.align		4
.L_23:
        /*0088*/ 	.byte	0x04, 0x17
        /*008a*/ 	.short	(.L_25 - .L_24)
.L_24:
        /*008c*/ 	.word	0x00000000
        /*0090*/ 	.short	0x0002
        /*0092*/ 	.short	0x0010
        /*0094*/ 	.byte	0x00, 0xf0, 0x21, 0x00


	//----- nvinfo : EIATTR_KPARAM_INFO
	.align		4
.L_25:
        /*0098*/ 	.byte	0x04, 0x17
        /*009a*/ 	.short	(.L_27 - .L_26)
.L_26:
        /*009c*/ 	.word	0x00000000
        /*00a0*/ 	.short	0x0001
        /*00a2*/ 	.short	0x0008
        /*00a4*/ 	.byte	0x00, 0xf0, 0x21, 0x00


	//----- nvinfo : EIATTR_KPARAM_INFO
	.align		4
.L_27:
        /*00a8*/ 	.byte	0x04, 0x17
        /*00aa*/ 	.short	(.L_29 - .L_28)
.L_28:
        /*00ac*/ 	.word	0x00000000
        /*00b0*/ 	.short	0x0000
        /*00b2*/ 	.short	0x0000
        /*00b4*/ 	.byte	0x00, 0xf0, 0x21, 0x00


	//----- nvinfo : EIATTR_SPARSE_MMA_MASK
	.align		4
.L_29:
        /*00b8*/ 	.byte	0x03, 0x50
        /*00ba*/ 	.short	0x0000


	//----- nvinfo : EIATTR_MAXREG_COUNT
	.align		4
        /*00bc*/ 	.byte	0x03, 0x1b
        /*00be*/ 	.short	0x00ff


	//----- nvinfo : EIATTR_NUM_BARRIERS
	.align		4
        /*00c0*/ 	.byte	0x02, 0x4c
        /*00c2*/ 	.byte	0x01
	.zero		1


	//----- nvinfo : EIATTR_MERCURY_ISA_VERSION
	.align		4
        /*00c4*/ 	.byte	0x03, 0x5f
        /*00c6*/ 	.short	0x0101


	//----- nvinfo : EIATTR_VRC_CTA_INIT_COUNT
	.align		4
        /*00c8*/ 	.byte	0x02, 0x4a
	.zero		1
	.zero		1


	//----- nvinfo : EIATTR_EXIT_INSTR_OFFSETS
	.align		4
        /*00cc*/ 	.byte	0x04, 0x1c
        /*00ce*/ 	.short	(.L_31 - .L_30)


	//   ....[0]....
.L_30:
        /*00d0*/ 	.word	0x00001d10


	//----- nvinfo : EIATTR_CRS_STACK_SIZE
	.align		4
.L_31:
        /*00d4*/ 	.byte	0x04, 0x1e
        /*00d6*/ 	.short	(.L_33 - .L_32)
.L_32:
        /*00d8*/ 	.word	0x00000000


	//----- nvinfo : EIATTR_CBANK_PARAM_SIZE
	.align		4
.L_33:
        /*00dc*/ 	.byte	0x03, 0x19
        /*00de*/ 	.short	0x0058


	//----- nvinfo : EIATTR_PARAM_CBANK
	.align		4
        /*00e0*/ 	.byte	0x04, 0x0a
        /*00e2*/ 	.short	(.L_35 - .L_34)
	.align		4
.L_34:
        /*00e4*/ 	.word	index@(.nv.constant0._Z20GPU_forward_pass_gruPfS_S_S_S_S_S_S_S_S_S_)
        /*00e8*/ 	.short	0x0380
        /*00ea*/ 	.short	0x0058


	//----- nvinfo : EIATTR_SW_WAR
	.align		4
.L_35:
        /*00ec*/ 	.byte	0x04, 0x36
        /*00ee*/ 	.short	(.L_37 - .L_36)
.L_36:
        /*00f0*/ 	.word	0x00000008
.L_37:


//--------------------- .nv.callgraph             --------------------------
	.section	.nv.callgraph,"",@"SHT_CUDA_CALLGRAPH"
	.align	4
	.sectionentsize	8
	.align		4
        /*0000*/ 	.word	0x00000000
	.align		4
        /*0004*/ 	.word	0xffffffff
	.align		4
        /*0008*/ 	.word	0x00000000
	.align		4
        /*000c*/ 	.word	0xfffffffe
	.align		4
        /*0010*/ 	.word	0x00000000
	.align		4
        /*0014*/ 	.word	0xfffffffd
	.align		4
        /*0018*/ 	.word	0x00000000
	.align		4
        /*001c*/ 	.word	0xfffffffc


//--------------------- .text._Z20GPU_forward_pass_gruPfS_S_S_S_S_S_S_S_S_S_ --------------------------
	.section	.text._Z20GPU_forward_pass_gruPfS_S_S_S_S_S_S_S_S_S_,"ax",@progbits
	.align	128
        .global         _Z20GPU_forward_pass_gruPfS_S_S_S_S_S_S_S_S_S_
        .type           _Z20GPU_forward_pass_gruPfS_S_S_S_S_S_S_S_S_S_,@function
        .size           _Z20GPU_forward_pass_gruPfS_S_S_S_S_S_S_S_S_S_,(.L_x_7 - _Z20GPU_forward_pass_gruPfS_S_S_S_S_S_S_S_S_S_)
        .other          _Z20GPU_forward_pass_gruPfS_S_S_S_S_S_S_S_S_S_,@"STO_CUDA_ENTRY STV_DEFAULT"
_Z20GPU_forward_pass_gruPfS_S_S_S_S_S_S_S_S_S_:
.text._Z20GPU_forward_pass_gruPfS_S_S_S_S_S_S_S_S_S_:
[----:B------:R-:W-:Y:S01]  /*0000*/  LDC R1, c[0x0][0x37c] ;  /* 0x0000df00ff017b82 */ /* 0x000fe20000000800 */
[----:B------:R-:W0:Y:S01]  /*0010*/  S2R R0, SR_TID.X ;  /* 0x0000000000007919 */ /* 0x000e220000002100 */
[----:B------:R-:W0:Y:S06]  /*0020*/  LDCU UR4, c[0x0][0x360] ;  /* 0x00006c00ff0477ac */ /* 0x000e2c0008000800 */
[----:B------:R-:W1:Y:S01]  /*0030*/  LDC.64 R14, c[0x0][0x3d0] ;  /* 0x0000f400ff0e7b82 */ /* 0x000e620000000a00 */
[----:B------:R-:W0:Y:S01]  /*0040*/  S2R R3, SR_TID.Y ;  /* 0x0000000000037919 */ /* 0x000e220000002200 */
[----:B------:R-:W2:Y:S01]  /*0050*/  LDCU.64 UR8, c[0x0][0x358] ;  /* 0x00006b00ff0877ac */ /* 0x000ea20008000a00 */
[----:B------:R-:W3:Y:S05]  /*0060*/  LDCU.64 UR6, c[0x0][0x388] ;  /* 0x00007100ff0677ac */ /* 0x000eea0008000a00 */
[----:B------:R-:W4:Y:S08]  /*0070*/  LDC.64 R8, c[0x0][0x3c8] ;  /* 0x0000f200ff087b82 */ /* 0x000f300000000a00 */
[----:B------:R-:W2:Y:S01]  /*0080*/  LDC.64 R4, c[0x0][0x388] ;  /* 0x0000e200ff047b82 */ /* 0x000ea20000000a00 */
[----:B0-----:R-:W-:-:S05]  /*0090*/  IMAD R0, R0, UR4, R3 ;  /* 0x0000000400007c24 */ /* 0x001fca000f8e0203 */
[----:B------:R-:W-:Y:S01]  /*00a0*/  IADD3 R10, PT, PT, R0, 0xc8, RZ ;  /* 0x000000c8000a7810 */ /* 0x000fe20007ffe0ff */
[----:B--2---:R-:W2:Y:S04]  /*00b0*/  LDG.E R3, desc[UR8][R4.64] ;  /* 0x0000000804037981 */ /* 0x004ea8000c1e1900 */
[C---:B-1----:R-:W-:Y:S01]  /*00c0*/  IMAD.WIDE R14, R10.reuse, 0x4, R14 ;  /* 0x000000040a0e7825 */ /* 0x042fe200078e020e */
[----:B------:R-:W5:Y:S03]  /*00d0*/  LDG.E R17, desc[UR8][R4.64+0x4] ;  /* 0x0000040804117981 */ /* 0x000f66000c1e1900 */
[----:B----4-:R-:W-:Y:S01]  /*00e0*/  IMAD.WIDE R8, R10, 0x4, R8 ;  /* 0x000000040a087825 */ /* 0x010fe200078e0208 */
[----:B------:R-:W2:Y:S04]  /*00f0*/  LDG.E R2, desc[UR8][R14.64+-0x320] ;  /* 0xfffce0080e027981 */ /* 0x000ea8000c1e1900 */
[----:B------:R-:W4:Y:S04]  /*0100*/  LDG.E R6, desc[UR8][R8.64+-0x320] ;  /* 0xfffce00808067981 */ /* 0x000f28000c1e1900 */
[----:B------:R-:W5:Y:S04]  /*0110*/  LDG.E R11, desc[UR8][R14.64+-0x190] ;  /* 0xfffe70080e0b7981 */ /* 0x000f68000c1e1900 */
[----:B------:R-:W5:Y:S04]  /*0120*/  LDG.E R12, desc[UR8][R8.64+-0x190] ;  /* 0xfffe7008080c7981 */ /* 0x000f68000c1e1900 */
[----:B------:R-:W5:Y:S04]  /*0130*/  LDG.E R21, desc[UR8][R4.64+0x8] ;  /* 0x0000080804157981 */ /* 0x000f68000c1e1900 */
[----:B------:R-:W5:Y:S04]  /*0140*/  LDG.E R19, desc[UR8][R14.64] ;  /* 0x000000080e137981 */ /* 0x000f68000c1e1900 */
[----:B------:R-:W5:Y:S04]  /*0150*/  LDG.E R16, desc[UR8][R8.64] ;  /* 0x0000000808107981 */ /* 0x000f68000c1e1900 */
[----:B------:R-:W5:Y:S04]  /*0160*/  LDG.E R18, desc[UR8][R4.64+0xc] ;  /* 0x00000c0804127981 */ /* 0x000f68000c1e1900 */
[----:B------:R0:W5:Y:S04]  /*0170*/  LDG.E R13, desc[UR8][R14.64+0x190] ;  /* 0x000190080e0d7981 */ /* 0x000168000c1e1900 */
[----:B------:R-:W5:Y:S01]  /*0180*/  LDG.E R7, desc[UR8][R8.64+0x190] ;  /* 0x0001900808077981 */ /* 0x000f62000c1e1900 */
[----:B---3--:R-:W-:-:S04]  /*0190*/  UIADD3 UR6, UP0, UPT, UR6, 0x10, URZ ;  /* 0x0000001006067890 */ /* 0x008fc8000ff1e0ff */
[----:B------:R-:W-:Y:S01]  /*01a0*/  UIADD3.X UR7, UPT, UPT, URZ, UR7, URZ, UP0, !UPT ;  /* 0x00000007ff077290 */ /* 0x000fe200087fe4ff */
[----:B------:R-:W-:Y:S01]  /*01b0*/  UMOV UR4, 0x4 ;  /* 0x0000000400047882 */ /* 0x000fe20000000000 */
[----:B--2---:R-:W-:Y:S01]  /*01c0*/  FFMA R2, R2, R3, RZ ;  /* 0x0000000302027223 */ /* 0x004fe200000000ff */
[----:B----4-:R-:W-:-:S03]  /*01d0*/  FFMA R6, R3, R6, RZ ;  /* 0x0000000603067223 */ /* 0x010fc600000000ff */
[----:B-----5:R-:W-:Y:S01]  /*01e0*/  FFMA R2, R11, R17, R2 ;  /* 0x000000110b027223 */ /* 0x020fe20000000002 */
[----:B------:R-:W-:Y:S01]  /*01f0*/  IADD3 R11, P0, PT, R14, 0x640, RZ ;  /* 0x000006400e0b7810 */ /* 0x000fe20007f1e0ff */
[----:B------:R-:W-:Y:S01]  /*0200*/  FFMA R12, R17, R12, R6 ;  /* 0x0000000c110c7223 */ /* 0x000fe20000000006 */
[----:B------:R-:W-:Y:S02]  /*0210*/  IADD3 R6, P1, PT, R8, 0x640, RZ ;  /* 0x0000064008067810 */ /* 0x000fe40007f3e0ff */
[----:B0-----:R-:W-:Y:S01]  /*0220*/  IADD3.X R14, PT, PT, RZ, R15, RZ, P0, !PT ;  /* 0x0000000fff0e7210 */ /* 0x001fe200007fe4ff */
[----:B------:R-:W-:Y:S01]  /*0230*/  FFMA R2, R19, R21, R2 ;  /* 0x0000001513027223 */ /* 0x000fe20000000002 */
[----:B------:R-:W-:Y:S01]  /*0240*/  FFMA R21, R21, R16, R12 ;  /* 0x0000001015157223 */ /* 0x000fe2000000000c */
[----:B------:R-:W-:Y:S02]  /*0250*/  IADD3.X R15, PT, PT, RZ, R9, RZ, P1, !PT ;  /* 0x00000009ff0f7210 */ /* 0x000fe40000ffe4ff */
[----:B------:R-:W-:Y:S01]  /*0260*/  MOV R3, UR7 ;  /* 0x0000000700037c02 */ /* 0x000fe20008000f00 */
[----:B------:R-:W-:Y:S01]  /*0270*/  FFMA R12, R13, R18, R2 ;  /* 0x000000120d0c7223 */ /* 0x000fe20000000002 */
[----:B------:R-:W-:Y:S01]  /*0280*/  MOV R2, UR6 ;  /* 0x0000000600027c02 */ /* 0x000fe20008000f00 */
[----:B------:R-:W-:-:S07]  /*0290*/  FFMA R18, R18, R7, R21 ;  /* 0x0000000712127223 */ /* 0x000fce0000000015 */
.L_x_0:
[----:B------:R-:W-:Y:S01]  /*02a0*/  MOV R8, R11 ;  /* 0x0000000b00087202 */ /* 0x000fe20000000f00 */
[----:B------:R-:W2:Y:S01]  /*02b0*/  LDG.E R21, desc[UR8][R2.64] ;  /* 0x0000000802157981 */ /* 0x000ea2000c1e1900 */
[----:B------:R-:W-:Y:S02]  /*02c0*/  MOV R9, R14 ;  /* 0x0000000e00097202 */ /* 0x000fe40000000f00 */
[----:B------:R-:W-:Y:S01]  /*02d0*/  MOV R7, R15 ;  /* 0x0000000f00077202 */ /* 0x000fe20000000f00 */
[----:B------:R-:W3:Y:S04]  /*02e0*/  LDG.E R19, desc[UR8][R2.64+0x4] ;  /* 0x0000040802137981 */ /* 0x000ee8000c1e1900 */
[----:B------:R-:W2:Y:S04]  /*02f0*/  LDG.E R17, desc[UR8][R8.64+-0x320] ;  /* 0xfffce00808117981 */ /* 0x000ea8000c1e1900 */
[----:B------:R-:W4:Y:S04]  /*0300*/  LDG.E R23, desc[UR8][R6.64+-0x320] ;  /* 0xfffce00806177981 */ /* 0x000f28000c1e1900 */
[----:B------:R-:W3:Y:S04]  /*0310*/  LDG.E R25, desc[UR8][R8.64+-0x190] ;  /* 0xfffe700808197981 */ /* 0x000ee8000c1e1900 */
[----:B------:R-:W5:Y:S04]  /*0320*/  LDG.E R20, desc[UR8][R6.64+-0x190] ;  /* 0xfffe700806147981 */ /* 0x000f68000c1e1900 */
[----:B------:R-:W5:Y:S04]  /*0330*/  LDG.E R22, desc[UR8][R8.64] ;  /* 0x0000000808167981 */ /* 0x000f68000c1e1900 */
[----:B------:R-:W5:Y:S04]  /*0340*/  LDG.E R11, desc[UR8][R2.64+0x8] ;  /* 0x00000808020b7981 */ /* 0x000f68000c1e1900 */
[----:B------:R-:W5:Y:S04]  /*0350*/  LDG.E R24, desc[UR8][R6.64] ;  /* 0x0000000806187981 */ /* 0x000f68000c1e1900 */
[----:B------:R-:W5:Y:S04]  /*0360*/  LDG.E R13, desc[UR8][R8.64+0x190] ;  /* 0x00019008080d7981 */ /* 0x000f68000c1e1900 */
[----:B------:R-:W5:Y:S04]  /*0370*/  LDG.E R14, desc[UR8][R2.64+0xc] ;  /* 0x00000c08020e7981 */ /* 0x000f68000c1e1900 */
[----:B------:R-:W5:Y:S04]  /*0380*/  LDG.E R15, desc[UR8][R6.64+0x190] ;  /* 0x00019008060f7981 */ /* 0x000f68000c1e1900 */
[----:B------:R-:W5:Y:S04]  /*0390*/  LDG.E R16, desc[UR8][R8.64+0x320] ;  /* 0x0003200808107981 */ /* 0x000f68000c1e1900 */
[----:B------:R-:W5:Y:S01]  /*03a0*/  LDG.E R26, desc[UR8][R6.64+0x320] ;  /* 0x00032008061a7981 */ /* 0x000f62000c1e1900 */
[----:B--2---:R-:W-:-:S03]  /*03b0*/  FFMA R12, R17, R21, R12 ;  /* 0x00000015110c7223 */ /* 0x004fc6000000000c */
[----:B------:R-:W2:Y:S01]  /*03c0*/  LDG.E R17, desc[UR8][R2.64+0x10] ;  /* 0x0000100802117981 */ /* 0x000ea2000c1e1900 */
[----:B----4-:R-:W-:-:S03]  /*03d0*/  FFMA R18, R21, R23, R18 ;  /* 0x0000001715127223 */ /* 0x010fc60000000012 */
[----:B------:R-:W4:Y:S01]  /*03e0*/  LDG.E R21, desc[UR8][R8.64+0x640] ;  /* 0x0006400808157981 */ /* 0x000f22000c1e1900 */
[----:B---3--:R-:W-:-:S03]  /*03f0*/  FFMA R25, R25, R19, R12 ;  /* 0x0000001319197223 */ /* 0x008fc6000000000c */
[----:B------:R-:W3:Y:S01]  /*0400*/  LDG.E R23, desc[UR8][R6.64+0x640] ;  /* 0x0006400806177981 */ /* 0x000ee2000c1e1900 */
[----:B-----5:R-:W-:-:S03]  /*0410*/  FFMA R12, R19, R20, R18 ;  /* 0x00000014130c7223 */ /* 0x020fc60000000012 */
[----:B------:R-:W5:Y:S04]  /*0420*/  LDG.E R18, desc[UR8][R8.64+0x4b0] ;  /* 0x0004b00808127981 */ /* 0x000f68000c1e1900 */
[----:B------:R-:W5:Y:S01]  /*0430*/  LDG.E R19, desc[UR8][R2.64+0x14] ;  /* 0x0000140802137981 */ /* 0x000f62000c1e1900 */
[----:B------:R-:W-:-:S03]  /*0440*/  FFMA R28, R22, R11, R25 ;  /* 0x0000000b161c7223 */ /* 0x000fc60000000019 */
[----:B------:R-:W4:Y:S04]  /*0450*/  LDG.E R20, desc[UR8][R6.64+0x4b0] ;  /* 0x0004b00806147981 */ /* 0x000f28000c1e1900 */
[----:B------:R-:W3:Y:S01]  /*0460*/  LDG.E R22, desc[UR8][R2.64+0x18] ;  /* 0x0000180802167981 */ /* 0x000ee2000c1e1900 */
[----:B------:R-:W-:-:S03]  /*0470*/  FFMA R25, R11, R24, R12 ;  /* 0x000000180b197223 */ /* 0x000fc6000000000c */
[----:B------:R-:W3:Y:S04]  /*0480*/  LDG.E R24, desc[UR8][R8.64+0x7d0] ;  /* 0x0007d00808187981 */ /* 0x000ee8000c1e1900 */
[----:B------:R-:W3:Y:S01]  /*0490*/  LDG.E R11, desc[UR8][R2.64+0x1c] ;  /* 0x00001c08020b7981 */ /* 0x000ee2000c1e1900 */
[----:B------:R-:W-:Y:S01]  /*04a0*/  FFMA R13, R13, R14, R28 ;  /* 0x0000000e0d0d7223 */ /* 0x000fe2000000001c */
[----:B------:R-:W-:Y:S02]  /*04b0*/  FFMA R14, R14, R15, R25 ;  /* 0x0000000f0e0e7223 */ /* 0x000fe40000000019 */
[----:B------:R-:W3:Y:S04]  /*04c0*/  LDG.E R12, desc[UR8][R6.64+0x7d0] ;  /* 0x0007d008060c7981 */ /* 0x000ee8000c1e1900 */
[----:B------:R-:W3:Y:S01]  /*04d0*/  LDG.E R15, desc[UR8][R6.64+0x960] ;  /* 0x00096008060f7981 */ /* 0x000ee2000c1e1900 */
[----:B--2---:R-:W-:-:S03]  /*04e0*/  FFMA R25, R16, R17, R13 ;  /* 0x0000001110197223 */ /* 0x004fc6000000000d */
[----:B------:R-:W2:Y:S01]  /*04f0*/  LDG.E R13, desc[UR8][R8.64+0x960] ;  /* 0x00096008080d7981 */ /* 0x000ea2000c1e1900 */
[----:B------:R-:W-:-:S03]  /*0500*/  FFMA R26, R17, R26, R14 ;  /* 0x0000001a111a7223 */ /* 0x000fc6000000000e */
[----:B------:R-:W2:Y:S04]  /*0510*/  LDG.E R16, desc[UR8][R2.64+0x20] ;  /* 0x0000200802107981 */ /* 0x000ea8000c1e1900 */
[----:B------:R-:W2:Y:S04]  /*0520*/  LDG.E R14, desc[UR8][R8.64+0xaf0] ;  /* 0x000af008080e7981 */ /* 0x000ea8000c1e1900 */
[----:B------:R-:W2:Y:S01]  /*0530*/  LDG.E R17, desc[UR8][R2.64+0x24] ;  /* 0x0000240802117981 */ /* 0x000ea2000c1e1900 */
[----:B-----5:R-:W-:-:S03]  /*0540*/  FFMA R18, R18, R19, R25 ;  /* 0x0000001312127223 */ /* 0x020fc60000000019 */
[----:B------:R-:W5:Y:S01]  /*0550*/  LDG.E R25, desc[UR8][R8.64+0xe10] ;  /* 0x000e100808197981 */ /* 0x000f62000c1e1900 */
[----:B----4-:R-:W-:-:S03]  /*0560*/  FFMA R19, R19, R20, R26 ;  /* 0x0000001413137223 */ /* 0x010fc6000000001a */
[----:B------:R-:W5:Y:S01]  /*0570*/  LDG.E R20, desc[UR8][R2.64+0x2c] ;  /* 0x00002c0802147981 */ /* 0x000f62000c1e1900 */
[----:B---3--:R-:W-:-:S03]  /*0580*/  FFMA R21, R21, R22, R18 ;  /* 0x0000001615157223 */ /* 0x008fc60000000012 */
[----:B------:R-:W3:Y:S01]  /*0590*/  LDG.E R18, desc[UR8][R6.64+0xaf0] ;  /* 0x000af00806127981 */ /* 0x000ee2000c1e1900 */
[----:B------:R-:W-:-:S03]  /*05a0*/  FFMA R26, R22, R23, R19 ;  /* 0x00000017161a7223 */ /* 0x000fc60000000013 */
[----:B------:R-:W4:Y:S04]  /*05b0*/  LDG.E R19, desc[UR8][R8.64+0xc80] ;  /* 0x000c800808137981 */ /* 0x000f28000c1e1900 */
[----:B------:R-:W4:Y:S04]  /*05c0*/  LDG.E R22, desc[UR8][R2.64+0x28] ;  /* 0x0000280802167981 */ /* 0x000f28000c1e1900 */
[----:B------:R-:W5:Y:S01]  /*05d0*/  LDG.E R23, desc[UR8][R6.64+0xc80] ;  /* 0x000c800806177981 */ /* 0x000f62000c1e1900 */
[----:B------:R-:W-:-:S03]  /*05e0*/  FFMA R24, R24, R11, R21 ;  /* 0x0000000b18187223 */ /* 0x000fc60000000015 */
[----:B------:R-:W5:Y:S01]  /*05f0*/  LDG.E R21, desc[UR8][R6.64+0xe10] ;  /* 0x000e100806157981 */ /* 0x000f62000c1e1900 */
[----:B------:R-:W-:-:S03]  /*0600*/  FFMA R27, R11, R12, R26 ;  /* 0x0000000c0b1b7223 */ /* 0x000fc6000000001a */
[----:B------:R-:W5:Y:S04]  /*0610*/  LDG.E R11, desc[UR8][R8.64+0xfa0] ;  /* 0x000fa008080b7981 */ /* 0x000f68000c1e1900 */
[----:B------:R-:W5:Y:S01]  /*0620*/  LDG.E R12, desc[UR8][R2.64+0x30] ;  /* 0x00003008020c7981 */ /* 0x000f62000c1e1900 */
[----:B--2---:R-:W-:-:S03]  /*0630*/  FFMA R29, R13, R16, R24 ;  /* 0x000000100d1d7223 */ /* 0x004fc60000000018 */
[----:B------:R-:W2:Y:S01]  /*0640*/  LDG.E R13, desc[UR8][R6.64+0xfa0] ;  /* 0x000fa008060d7981 */ /* 0x000ea2000c1e1900 */
[----:B------:R-:W-:-:S03]  /*0650*/  FFMA R24, R16, R15, R27 ;  /* 0x0000000f10187223 */ /* 0x000fc6000000001b */
[----:B------:R-:W2:Y:S01]  /*0660*/  LDG.E R15, desc[UR8][R2.64+0x34] ;  /* 0x00003408020f7981 */ /* 0x000ea2000c1e1900 */
[----:B------:R-:W-:-:S03]  /*0670*/  FFMA R26, R14, R17, R29 ;  /* 0x000000110e1a7223 */ /* 0x000fc6000000001d */
[----:B------:R-:W2:Y:S04]  /*0680*/  LDG.E R14, desc[UR8][R8.64+0x1130] ;  /* 0x00113008080e7981 */ /* 0x000ea8000c1e1900 */
[----:B------:R-:W2:Y:S01]  /*0690*/  LDG.E R16, desc[UR8][R6.64+0x1130] ;  /* 0x0011300806107981 */ /* 0x000ea2000c1e1900 */
[----:B---3--:R-:W-:-:S03]  /*06a0*/  FFMA R17, R17, R18, R24 ;  /* 0x0000001211117223 */ /* 0x008fc60000000018 */
[----:B------:R-:W3:Y:S04]  /*06b0*/  LDG.E R18, desc[UR8][R2.64+0x38] ;  /* 0x0000380802127981 */ /* 0x000ee8000c1e1900 */
[----:B------:R-:W3:Y:S01]  /*06c0*/  LDG.E R24, desc[UR8][R6.64+0x15e0] ;  /* 0x0015e00806187981 */ /* 0x000ee2000c1e1900 */
[----:B----4-:R-:W-:-:S03]  /*06d0*/  FFMA R26, R19, R22, R26 ;  /* 0x00000016131a7223 */ /* 0x010fc6000000001a */
[----:B------:R-:W4:Y:S01]  /*06e0*/  LDG.E R19, desc[UR8][R6.64+0x12c0] ;  /* 0x0012c00806137981 */ /* 0x000f22000c1e1900 */
[----:B-----5:R-:W-:-:S03]  /*06f0*/  FFMA R23, R22, R23, R17 ;  /* 0x0000001716177223 */ /* 0x020fc60000000011 */
[----:B------:R-:W3:Y:S01]  /*0700*/  LDG.E R17, desc[UR8][R8.64+0x12c0] ;  /* 0x0012c00808117981 */ /* 0x000ee2000c1e1900 */
[----:B------:R-:W-:-:S03]  /*0710*/  FFMA R26, R25, R20, R26 ;  /* 0x00000014191a7223 */ /* 0x000fc6000000001a */
[----:B------:R-:W5:Y:S04]  /*0720*/  LDG.E R25, desc[UR8][R8.64+0x1450] ;  /* 0x0014500808197981 */ /* 0x000f68000c1e1900 */
[----:B------:R-:W5:Y:S01]  /*0730*/  LDG.E R22, desc[UR8][R2.64+0x3c] ;  /* 0x00003c0802167981 */ /* 0x000f62000c1e1900 */
[----:B------:R-:W-:-:S03]  /*0740*/  FFMA R27, R20, R21, R23 ;  /* 0x00000015141b7223 */ /* 0x000fc60000000017 */
[----:B------:R-:W5:Y:S04]  /*0750*/  LDG.E R20, desc[UR8][R8.64+0x15e0] ;  /* 0x0015e00808147981 */ /* 0x000f68000c1e1900 */
[----:B------:R-:W5:Y:S04]  /*0760*/  LDG.E R21, desc[UR8][R2.64+0x40] ;  /* 0x0000400802157981 */ /* 0x000f68000c1e1900 */
[----:B------:R-:W5:Y:S01]  /*0770*/  LDG.E R23, desc[UR8][R6.64+0x1450] ;  /* 0x0014500806177981 */ /* 0x000f62000c1e1900 */
[----:B------:R-:W-:-:S03]  /*0780*/  FFMA R29, R11, R12, R26 ;  /* 0x0000000c0b1d7223 */ /* 0x000fc6000000001a */
[----:B------:R-:W5:Y:S01]  /*0790*/  LDG.E R11, desc[UR8][R8.64+0x1770] ;  /* 0x00177008080b7981 */ /* 0x000f62000c1e1900 */
[----:B--2---:R-:W-:-:S03]  /*07a0*/  FFMA R26, R12, R13, R27 ;  /* 0x0000000d0c1a7223 */ /* 0x004fc6000000001b */
[----:B------:R-:W2:Y:S04]  /*07b0*/  LDG.E R12, desc[UR8][R2.64+0x44] ;  /* 0x00004408020c7981 */ /* 0x000ea8000c1e1900 */
[----:B------:R-:W2:Y:S01]  /*07c0*/  LDG.E R13, desc[UR8][R6.64+0x1770] ;  /* 0x00177008060d7981 */ /* 0x000ea2000c1e1900 */
[----:B------:R-:W-:-:S03]  /*07d0*/  FFMA R28, R14, R15, R29 ;  /* 0x0000000f0e1c7223 */ /* 0x000fc6000000001d */
[----:B------:R-:W2:Y:S01]  /*07e0*/  LDG.E R14, desc[UR8][R2.64+0x48] ;  /* 0x00004808020e7981 */ /* 0x000ea2000c1e1900 */
[----:B------:R-:W-:-:S03]  /*07f0*/  FFMA R27, R15, R16, R26 ;  /* 0x000000100f1b7223 */ /* 0x000fc6000000001a */
[----:B------:R-:W2:Y:S04]  /*0800*/  LDG.E R15, desc[UR8][R8.64+0x1900] ;  /* 0x00190008080f7981 */ /* 0x000ea8000c1e1900 */
[----:B------:R-:W2:Y:S01]  /*0810*/  LDG.E R16, desc[UR8][R2.64+0x4c] ;  /* 0x00004c0802107981 */ /* 0x000ea2000c1e1900 */
[----:B---3--:R-:W-:Y:S01]  /*0820*/  FFMA R28, R17, R18, R28 ;  /* 0x00000012111c7223 */ /* 0x008fe2000000001c */
[----:B----4-:R-:W-:Y:S02]  /*0830*/  FFMA R19, R18, R19, R27 ;  /* 0x0000001312137223 */ /* 0x010fe4000000001b */
[----:B------:R-:W3:Y:S04]  /*0840*/  LDG.E R17, desc[UR8][R6.64+0x1900] ;  /* 0x0019000806117981 */ /* 0x000ee8000c1e1900 */
[----:B------:R-:W4:Y:S01]  /*0850*/  LDG.E R18, desc[UR8][R2.64+0x50] ;  /* 0x0000500802127981 */ /* 0x000f22000c1e1900 */
[----:B-----5:R-:W-:-:S03]  /*0860*/  FFMA R25, R25, R22, R28 ;  /* 0x0000001619197223 */ /* 0x020fc6000000001c */
[----:B------:R-:W4:Y:S01]  /*0870*/  LDG.E R27, desc[UR8][R6.64+0x1c20] ;  /* 0x001c2008061b7981 */ /* 0x000f22000c1e1900 */
[----:B------:R-:W-:-:S03]  /*0880*/  FFMA R26, R20, R21, R25 ;  /* 0x00000015141a7223 */ /* 0x000fc60000000019 */
[----:B------:R-:W5:Y:S01]  /*0890*/  LDG.E R25, desc[UR8][R6.64+0x1a90] ;  /* 0x001a900806197981 */ /* 0x000f62000c1e1900 */
[----:B------:R-:W-:-:S03]  /*08a0*/  FFMA R22, R22, R23, R19 ;  /* 0x0000001716167223 */ /* 0x000fc60000000013 */
[----:B------:R-:W4:Y:S04]  /*08b0*/  LDG.E R19, desc[UR8][R8.64+0x1a90] ;  /* 0x001a900808137981 */ /* 0x000f28000c1e1900 */
[----:B------:R-:W4:Y:S01]  /*08c0*/  LDG.E R23, desc[UR8][R8.64+0x1c20] ;  /* 0x001c200808177981 */ /* 0x000f22000c1e1900 */
[----:B------:R-:W-:-:S03]  /*08d0*/  FFMA R29, R21, R24, R22 ;  /* 0x00000018151d7223 */ /* 0x000fc60000000016 */
[----:B------:R-:W4:Y:S04]  /*08e0*/  LDG.E R21, desc[UR8][R8.64+0x1db0] ;  /* 0x001db00808157981 */ /* 0x000f28000c1e1900 */
[----:B------:R-:W4:Y:S04]  /*08f0*/  LDG.E R20, desc[UR8][R2.64+0x54] ;  /* 0x0000540802147981 */ /* 0x000f28000c1e1900 */
[----:B------:R-:W4:Y:S01]  /*0900*/  LDG.E R22, desc[UR8][R2.64+0x60] ;  /* 0x0000600802167981 */ /* 0x000f22000c1e1900 */
[----:B--2---:R-:W-:-:S03]  /*0910*/  FFMA R26, R11, R12, R26 ;  /* 0x0000000c0b1a7223 */ /* 0x004fc6000000001a */
[----:B------:R-:W2:Y:S01]  /*0920*/  LDG.E R11, desc[UR8][R6.64+0x1db0] ;  /* 0x001db008060b7981 */ /* 0x000ea2000c1e1900 */
[----:B------:R-:W-:-:S03]  /*0930*/  FFMA R29, R12, R13, R29 ;  /* 0x0000000d0c1d7223 */ /* 0x000fc6000000001d */
[----:B------:R-:W2:Y:S04]  /*0940*/  LDG.E R13, desc[UR8][R8.64+0x1f40] ;  /* 0x001f4008080d7981 */ /* 0x000ea8000c1e1900 */
[----:B------:R-:W2:Y:S01]  /*0950*/  LDG.E R12, desc[UR8][R6.64+0x1f40] ;  /* 0x001f4008060c7981 */ /* 0x000ea2000c1e1900 */
[----:B------:R-:W-:-:S03]  /*0960*/  FFMA R26, R15, R14, R26 ;  /* 0x0000000e0f1a7223 */ /* 0x000fc6000000001a */
[----:B------:R-:W2:Y:S01]  /*0970*/  LDG.E R15, desc[UR8][R2.64+0x58] ;  /* 0x00005808020f7981 */ /* 0x000ea2000c1e1900 */
[----:B---3--:R-:W-:-:S03]  /*0980*/  FFMA R17, R14, R17, R29 ;  /* 0x000000110e117223 */ /* 0x008fc6000000001d */
[----:B------:R-:W3:Y:S01]  /*0990*/  LDG.E R14, desc[UR8][R2.64+0x5c] ;  /* 0x00005c08020e7981 */ /* 0x000ee2000c1e1900 */
[----:B-----5:R-:W-:-:S03]  /*09a0*/  FFMA R25, R16, R25, R17 ;  /* 0x0000001910197223 */ /* 0x020fc60000000011 */
[----:B------:R-:W3:Y:S01]  /*09b0*/  LDG.E R17, desc[UR8][R8.64+0x20d0] ;  /* 0x0020d00808117981 */ /* 0x000ee2000c1e1900 */
[----:B----4-:R-:W-:-:S03]  /*09c0*/  FFMA R26, R19, R16, R26 ;  /* 0x00000010131a7223 */ /* 0x010fc6000000001a */
[----:B------:R-:W4:Y:S01]  /*09d0*/  LDG.E R19, desc[UR8][R6.64+0x20d0] ;  /* 0x0020d00806137981 */ /* 0x000f22000c1e1900 */
[----:B------:R-:W-:Y:S01]  /*09e0*/  FFMA R29, R18, R27, R25 ;  /* 0x0000001b121d7223 */ /* 0x000fe20000000019 */
[----:B------:R-:W-:Y:S02]  /*09f0*/  FFMA R26, R23, R18, R26 ;  /* 0x00000012171a7223 */ /* 0x000fe4000000001a */
[----:B------:R-:W5:Y:S04]  /*0a00*/  LDG.E R23, desc[UR8][R8.64+0x2260] ;  /* 0x0022600808177981 */ /* 0x000f68000c1e1900 */
[----:B------:R-:W5:Y:S01]  /*0a10*/  LDG.E R25, desc[UR8][R6.64+0x2260] ;  /* 0x0022600806197981 */ /* 0x000f62000c1e1900 */
[----:B------:R-:W-:-:S03]  /*0a20*/  FFMA R26, R21, R20, R26 ;  /* 0x00000014151a7223 */ /* 0x000fc6000000001a */
[----:B------:R-:W5:Y:S04]  /*0a30*/  LDG.E R27, desc[UR8][R8.64+0x23f0] ;  /* 0x0023f008081b7981 */ /* 0x000f68000c1e1900 */
[----:B------:R-:W5:Y:S04]  /*0a40*/  LDG.E R16, desc[UR8][R2.64+0x64] ;  /* 0x0000640802107981 */ /* 0x000f68000c1e1900 */
[----:B------:R-:W5:Y:S01]  /*0a50*/  LDG.E R21, desc[UR8][R6.64+0x23f0] ;  /* 0x0023f00806157981 */ /* 0x000f62000c1e1900 */
[----:B--2---:R-:W-:-:S03]  /*0a60*/  FFMA R18, R20, R11, R29 ;  /* 0x0000000b14127223 */ /* 0x004fc6000000001d */
[----:B------:R-:W2:Y:S04]  /*0a70*/  LDG.E R20, desc[UR8][R8.64+0x2580] ;  /* 0x0025800808147981 */ /* 0x000ea8000c1e1900 */
[----:B------:R-:W2:Y:S01]  /*0a80*/  LDG.E R11, desc[UR8][R2.64+0x68] ;  /* 0x00006808020b7981 */ /* 0x000ea2000c1e1900 */
[----:B------:R-:W-:Y:S01]  /*0a90*/  FFMA R26, R13, R15, R26 ;  /* 0x0000000f0d1a7223 */ /* 0x000fe2000000001a */
[----:B------:R-:W-:Y:S02]  /*0aa0*/  FFMA R15, R15, R12, R18 ;  /* 0x0000000c0f0f7223 */ /* 0x000fe40000000012 */
[----:B------:R-:W2:Y:S04]  /*0ab0*/  LDG.E R13, desc[UR8][R2.64+0x6c] ;  /* 0x00006c08020d7981 */ /* 0x000ea8000c1e1900 */
[----:B------:R-:W2:Y:S04]  /*0ac0*/  LDG.E R18, desc[UR8][R6.64+0x2580] ;  /* 0x0025800806127981 */ /* 0x000ea8000c1e1900 */
[----:B------:R-:W2:Y:S01]  /*0ad0*/  LDG.E R12, desc[UR8][R8.64+0x2710] ;  /* 0x00271008080c7981 */ /* 0x000ea2000c1e1900 */
[----:B---3--:R-:W-:-:S03]  /*0ae0*/  FFMA R26, R17, R14, R26 ;  /* 0x0000000e111a7223 */ /* 0x008fc6000000001a */
[----:B------:R-:W3:Y:S01]  /*0af0*/  LDG.E R17, desc[UR8][R2.64+0x78] ;  /* 0x0000780802117981 */ /* 0x000ee2000c1e1900 */
[----:B----4-:R-:W-:-:S03]  /*0b00*/  FFMA R15, R14, R19, R15 ;  /* 0x000000130e0f7223 */ /* 0x010fc6000000000f */
[----:B------:R-:W4:Y:S01]  /*0b10*/  LDG.E R14, desc[UR8][R2.64+0x70] ;  /* 0x00007008020e7981 */ /* 0x000f22000c1e1900 */
[----:B-----5:R-:W-:-:S03]  /*0b20*/  FFMA R26, R23, R22, R26 ;  /* 0x00000016171a7223 */ /* 0x020fc6000000001a */
[----:B------:R-:W5:Y:S01]  /*0b30*/  LDG.E R23, desc[UR8][R6.64+0x28a0] ;  /* 0x0028a00806177981 */ /* 0x000f62000c1e1900 */
[----:B------:R-:W-:-:S03]  /*0b40*/  FFMA R25, R22, R25, R15 ;  /* 0x0000001916197223 */ /* 0x000fc6000000000f */
[----:B------:R-:W3:Y:S04]  /*0b50*/  LDG.E R22, desc[UR8][R6.64+0x2710] ;  /* 0x0027100806167981 */ /* 0x000ee8000c1e1900 */
[----:B------:R-:W4:Y:S01]  /*0b60*/  LDG.E R15, desc[UR8][R8.64+0x28a0] ;  /* 0x0028a008080f7981 */ /* 0x000f22000c1e1900 */
[----:B------:R-:W-:-:S03]  /*0b70*/  FFMA R27, R27, R16, R26 ;  /* 0x000000101b1b7223 */ /* 0x000fc6000000001a */
[----:B------:R-:W5:Y:S01]  /*0b80*/  LDG.E R19, desc[UR8][R6.64+0x2a30] ;  /* 0x002a300806137981 */ /* 0x000f62000c1e1900 */
[----:B------:R-:W-:-:S03]  /*0b90*/  FFMA R24, R16, R21, R25 ;  /* 0x0000001510187223 */ /* 0x000fc60000000019 */
[----:B------:R-:W5:Y:S04]  /*0ba0*/  LDG.E R21, desc[UR8][R8.64+0x2a30] ;  /* 0x002a300808157981 */ /* 0x000f68000c1e1900 */
        /* <DEDUP_REMOVED lines=8> */
[----:B------:R0:W2:Y:S01]  /*0c30*/  LDG.E R24, desc[UR8][R2.64+0x7c] ;  /* 0x00007c0802187981 */ /* 0x0000a2000c1e1900 */
[----:B------:R-:W-:Y:S01]  /*0c40*/  UIADD3 UR4, UPT, UPT, UR4, 0x20, URZ ;  /* 0x0000002004047890 */ /* 0x000fe2000fffe0ff */
[----:B------:R-:W-:-:S03]  /*0c50*/  IADD3 R11, P0, PT, R8, 0x3200, RZ ;  /* 0x00003200080b7810 */ /* 0x000fc60007f1e0ff */
[----:B------:R-:W-:Y:S01]  /*0c60*/  UISETP.NE.AND UP0, UPT, UR4, 0x64, UPT ;  /* 0x000000640400788c */ /* 0x000fe2000bf05270 */
[----:B0-----:R-:W-:-:S04]  /*0c70*/  IADD3 R2, P1, PT, R2, 0x80, RZ ;  /* 0x0000008002027810 */ /* 0x001fc80007f3e0ff */
[----:B------:R-:W-:Y:S01]  /*0c80*/  IADD3.X R3, PT, PT, RZ, R3, RZ, P1, !PT ;  /* 0x00000003ff037210 */ /* 0x000fe20000ffe4ff */
[----:B---3--:R-:W-:Y:S01]  /*0c90*/  FFMA R13, R13, R22, R26 ;  /* 0x000000160d0d7223 */ /* 0x008fe2000000001a */
[----:B----4-:R-:W-:-:S03]  /*0ca0*/  FFMA R12, R15, R14, R12 ;  /* 0x0000000e0f0c7223 */ /* 0x010fc6000000000c */
[----:B-----5:R-:W-:Y:S01]  /*0cb0*/  FFMA R23, R14, R23, R13 ;  /* 0x000000170e177223 */ /* 0x020fe2000000000d */
[----:B------:R-:W-:Y:S02]  /*0cc0*/  IADD3.X R14, PT, PT, RZ, R9, RZ, P0, !PT ;  /* 0x00000009ff0e7210 */ /* 0x000fe400007fe4ff */
[----:B------:R-:W-:Y:S01]  /*0cd0*/  IADD3 R6, P0, PT, R6, 0x3200, RZ ;  /* 0x0000320006067810 */ /* 0x000fe20007f1e0ff */
[----:B------:R-:W-:Y:S01]  /*0ce0*/  FFMA R21, R21, R16, R12 ;  /* 0x0000001015157223 */ /* 0x000fe2000000000c */
[----:B------:R-:W-:Y:S02]  /*0cf0*/  FFMA R16, R16, R19, R23 ;  /* 0x0000001310107223 */ /* 0x000fe40000000017 */
[----:B------:R-:W-:Y:S01]  /*0d00*/  IADD3.X R15, PT, PT, RZ, R7, RZ, P0, !PT ;  /* 0x00000007ff0f7210 */ /* 0x000fe200007fe4ff */
[----:B--2---:R-:W-:Y:S01]  /*0d10*/  FFMA R20, R20, R17, R21 ;  /* 0x0000001114147223 */ /* 0x004fe20000000015 */
[----:B------:R-:W-:-:S03]  /*0d20*/  FFMA R17, R17, R18, R16 ;  /* 0x0000001211117223 */ /* 0x000fc60000000010 */
[----:B------:R-:W-:Y:S01]  /*0d30*/  FFMA R12, R27, R24, R20 ;  /* 0x000000181b0c7223 */ /* 0x000fe20000000014 */
[----:B------:R-:W-:Y:S01]  /*0d40*/  FFMA R18, R24, R25, R17 ;  /* 0x0000001918127223 */ /* 0x000fe20000000011 */
[----:B------:R-:W-:Y:S06]  /*0d50*/  BRA.U UP0, `(.L_x_0) ;  /* 0xfffffff500507547 */ /* 0x000fec000b83ffff */
[----:B------:R-:W0:Y:S08]  /*0d60*/  LDC.64 R6, c[0x0][0x3a0] ;  /* 0x0000e800ff067b82 */ /* 0x000e300000000a00 */
[----:B------:R-:W1:Y:S08]  /*0d70*/  LDC.64 R8, c[0x0][0x3b8] ;  /* 0x0000ee00ff087b82 */ /* 0x000e700000000a00 */
[----:B------:R-:W2:Y:S08]  /*0d80*/  LDC.64 R16, c[0x0][0x380] ;  /* 0x0000e000ff107b82 */ /* 0x000eb00000000a00 */
[----:B------:R-:W3:Y:S01]  /*0d90*/  LDC.64 R14, c[0x0][0x398] ;  /* 0x0000e600ff0e7b82 */ /* 0x000ee20000000a00 */
[----:B0-----:R-:W-:-:S06]  /*0da0*/  IMAD.WIDE R6, R0, 0x4, R6 ;  /* 0x0000000400067825 */ /* 0x001fcc00078e0206 */
[----:B------:R-:W4:Y:S01]  /*0db0*/  LDG.E R7, desc[UR8][R6.64] ;  /* 0x0000000806077981 */ /* 0x000f22000c1e1900 */
[----:B------:R-:W0:Y:S01]  /*0dc0*/  LDC.64 R2, c[0x0][0x3b0] ;  /* 0x0000ec00ff027b82 */ /* 0x000e220000000a00 */
[----:B-1----:R-:W-:-:S06]  /*0dd0*/  IMAD.WIDE R8, R0, 0x4, R8 ;  /* 0x0000000400087825 */ /* 0x002fcc00078e0208 */
[----:B------:R-:W5:Y:S04]  /*0de0*/  LDG.E R9, desc[UR8][R8.64] ;  /* 0x0000000808097981 */ /* 0x000f68000c1e1900 */
[----:B--2---:R-:W4:Y:S01]  /*0df0*/  LDG.E R11, desc[UR8][R16.64] ;  /* 0x00000008100b7981 */ /* 0x004f22000c1e1900 */
[----:B---3--:R-:W-:-:S06]  /*0e00*/  IMAD.WIDE R14, R0, 0x4, R14 ;  /* 0x00000004000e7825 */ /* 0x008fcc00078e020e */
[----:B------:R-:W2:Y:S01]  /*0e10*/  LDG.E R14, desc[UR8][R14.64] ;  /* 0x000000080e0e7981 */ /* 0x000ea2000c1e1900 */
[----:B0-----:R-:W-:-:S06]  /*0e20*/  IMAD.WIDE R20, R0, 0x4, R2 ;  /* 0x0000000400147825 */ /* 0x001fcc00078e0202 */
[----:B------:R-:W3:Y:S01]  /*0e30*/  LDG.E R20, desc[UR8][R20.64] ;  /* 0x0000000814147981 */ /* 0x000ee2000c1e1900 */
[----:B------:R-:W-:Y:S01]  /*0e40*/  BSSY.RECONVERGENT B0, `(.L_x_1) ;  /* 0x0000011000007945 */ /* 0x000fe20003800200 */
[----:B------:R-:W-:Y:S01]  /*0e50*/  MOV R2, RZ ;  /* 0x000000ff00027202 */ /* 0x000fe20000000f00 */
[----:B----4-:R-:W-:-:S04]  /*0e60*/  FFMA R12, R7, R11, R12 ;  /* 0x0000000b070c7223 */ /* 0x010fc8000000000c */
[----:B-----5:R-:W-:-:S05]  /*0e70*/  FADD R3, R12, R9 ;  /* 0x000000090c037221 */ /* 0x020fca0000000000 */
[----:B------:R-:W-:Y:S01]  /*0e80*/  FSETP.GEU.AND P1, PT, R3, -2.5, PT ;  /* 0xc02000000300780b */ /* 0x000fe20003f2e000 */
[----:B--2---:R-:W-:Y:S01]  /*0e90*/  FFMA R11, R11, R14, R18 ;  /* 0x0000000e0b0b7223 */ /* 0x004fe20000000012 */
[----:B------:R-:W-:-:S03]  /*0ea0*/  HFMA2 R12, -RZ, RZ, 0, 0 ;  /* 0x00000000ff0c7431 */ /* 0x000fc600000001ff */
[----:B---3--:R-:W-:-:S05]  /*0eb0*/  FADD R11, R11, R20 ;  /* 0x000000140b0b7221 */ /* 0x008fca0000000000 */
[----:B------:R-:W-:-:S03]  /*0ec0*/  FSETP.GEU.AND P0, PT, R11, -2.5, PT ;  /* 0xc02000000b00780b */ /* 0x000fc60003f0e000 */
[----:B------:R-:W-:Y:S10]  /*0ed0*/  @!P1 BRA `(.L_x_2) ;  /* 0x00000000001c9947 */ /* 0x000ff40003800000 */
[----:B------:R-:W-:-:S13]  /*0ee0*/  FSETP.GT.AND P1, PT, R3, 2.5, PT ;  /* 0x402000000300780b */ /* 0x000fda0003f24000 */
[----:B------:R-:W0:Y:S01]  /*0ef0*/  @!P1 F2F.F64.F32 R2, R3 ;  /* 0x0000000300029310 */ /* 0x000e220000201800 */
[----:B------:R-:W-:Y:S02]  /*0f00*/  @!P1 MOV R6, 0x9999999a ;  /* 0x9999999a00069802 */ /* 0x000fe40000000f00 */
[----:B------:R-:W-:-:S06]  /*0f10*/  @!P1 MOV R7, 0x3fc99999 ;  /* 0x3fc9999900079802 */ /* 0x000fcc0000000f00 */
[----:B0-----:R-:W-:Y:S01]  /*0f20*/  @!P1 DFMA R6, R2, R6, 0.5 ;  /* 0x3fe000000206942b */ /* 0x001fe20000000006 */
[----:B------:R-:W-:-:S06]  /*0f30*/  MOV R2, 0x3f800000 ;  /* 0x3f80000000027802 */ /* 0x000fcc0000000f00 */
[----:B------:R0:W1:Y:S04]  /*0f40*/  @!P1 F2F.F32.F64 R2, R6 ;  /* 0x0000000600029310 */ /* 0x0000680000301000 */
.L_x_2:
[----:B------:R-:W-:Y:S05]  /*0f50*/  BSYNC.RECONVERGENT B0 ;  /* 0x0000000000007941 */ /* 0x000fea0003800200 */
.L_x_1:
[----:B------:R-:W-:Y:S04]  /*0f60*/  BSSY.RECONVERGENT B0, `(.L_x_3) ;  /* 0x0000009000007945 */ /* 0x000fe80003800200 */
[----:B------:R-:W-:Y:S05]  /*0f70*/  @!P0 BRA `(.L_x_4) ;  /* 0x00000000001c8947 */ /* 0x000fea0003800000 */
[----:B------:R-:W-:Y:S02]  /*0f80*/  FSETP.GT.AND P0, PT, R11, 2.5, PT ;  /* 0x402000000b00780b */ /* 0x000fe40003f04000 */
[----:B------:R-:W-:-:S11]  /*0f90*/  MOV R12, 0x3f800000 ;  /* 0x3f800000000c7802 */ /* 0x000fd60000000f00 */
[----:B0-----:R-:W0:Y:S01]  /*0fa0*/  @!P0 F2F.F64.F32 R6, R11 ;  /* 0x0000000b00068310 */ /* 0x001e220000201800 */
[----:B------:R-:W-:Y:S02]  /*0fb0*/  @!P0 MOV R8, 0x9999999a ;  /* 0x9999999a00088802 */ /* 0x000fe40000000f00 */
[----:B------:R-:W-:-:S06]  /*0fc0*/  @!P0 MOV R9, 0x3fc99999 ;  /* 0x3fc9999900098802 */ /* 0x000fcc0000000f00 */
[----:B0-----:R-:W-:-:S06]  /*0fd0*/  @!P0 DFMA R6, R6, R8, 0.5 ;  /* 0x3fe000000606842b */ /* 0x001fcc0000000008 */
[----:B------:R2:W3:Y:S05]  /*0fe0*/  @!P0 F2F.F32.F64 R12, R6 ;  /* 0x00000006000c8310 */ /* 0x0004ea0000301000 */
.L_x_4:
[----:B------:R-:W-:Y:S05]  /*0ff0*/  BSYNC.RECONVERGENT B0 ;  /* 0x0000000000007941 */ /* 0x000fea0003800200 */
.L_x_3:
[----:B------:R-:W4:Y:S01]  /*1000*/  S2UR UR5, SR_CgaCtaId ;  /* 0x00000000000579c3 */ /* 0x000f220000008800 */
[----:B------:R-:W-:-:S07]  /*1010*/  UMOV UR4, 0x400 ;  /* 0x0000040000047882 */ /* 0x000fce0000000000 */
[----:B0-2---:R-:W0:Y:S01]  /*1020*/  LDC.64 R6, c[0x0][0x3c0] ;  /* 0x0000f000ff067b82 */ /* 0x005e220000000a00 */
[----:B----4-:R-:W-:-:S06]  /*1030*/  ULEA UR4, UR5, UR4, 0x18 ;  /* 0x0000000405047291 */ /* 0x010fcc000f8ec0ff */
[----:B------:R-:W-:Y:S01]  /*1040*/  LEA R3, R0, UR4, 0x2 ;  /* 0x0000000400037c11 */ /* 0x000fe2000f8e10ff */
[----:B0-----:R-:W-:-:S04]  /*1050*/  IMAD.WIDE R6, R10, 0x4, R6 ;  /* 0x000000040a067825 */ /* 0x001fc800078e0206 */
[----:B---3--:R-:W-:Y:S01]  /*1060*/  STS [R3], R12 ;  /* 0x0000000c03007388 */ /* 0x008fe20000000800 */
[----:B------:R-:W-:Y:S06]  /*1070*/  BAR.SYNC.DEFER_BLOCKING 0x0 ;  /* 0x0000000000007b1d */ /* 0x000fec0000010000 */
[----:B------:R-:W2:Y:S04]  /*1080*/  LDG.E R13, desc[UR8][R4.64] ;  /* 0x00000008040d7981 */ /* 0x000ea8000c1e1900 */
[----:B------:R-:W3:Y:S04]  /*1090*/  LDG.E R18, desc[UR8][R4.64+0x4] ;  /* 0x0000040804127981 */ /* 0x000ee8000c1e1900 */
[----:B------:R-:W4:Y:S04]  /*10a0*/  LDG.E R14, desc[UR8][R6.64+-0x320] ;  /* 0xfffce008060e7981 */ /* 0x000f28000c1e1900 */
[----:B------:R-:W5:Y:S04]  /*10b0*/  LDG.E R19, desc[UR8][R4.64+0x8] ;  /* 0x0000080804137981 */ /* 0x000f68000c1e1900 */
[----:B------:R-:W5:Y:S04]  /*10c0*/  LDG.E R15, desc[UR8][R6.64+-0x190] ;  /* 0xfffe7008060f7981 */ /* 0x000f68000c1e1900 */
[----:B------:R0:W5:Y:S04]  /*10d0*/  LDG.E R22, desc[UR8][R4.64+0xc] ;  /* 0x00000c0804167981 */ /* 0x000168000c1e1900 */
[----:B------:R-:W5:Y:S04]  /*10e0*/  LDG.E R20, desc[UR8][R6.64] ;  /* 0x0000000806147981 */ /* 0x000f68000c1e1900 */
[----:B------:R1:W5:Y:S01]  /*10f0*/  LDG.E R21, desc[UR8][R6.64+0x190] ;  /* 0x0001900806157981 */ /* 0x000362000c1e1900 */
[----:B------:R-:W-:Y:S01]  /*1100*/  UMOV UR5, 0x4 ;  /* 0x0000000400057882 */ /* 0x000fe20000000000 */
[----:B0-----:R-:W-:-:S02]  /*1110*/  MOV R4, UR6 ;  /* 0x0000000600047c02 */ /* 0x001fc40008000f00 */
[----:B------:R-:W2:Y:S01]  /*1120*/  LDS.128 R8, [UR4] ;  /* 0x00000004ff087984 */ /* 0x000ea20008000c00 */
[----:B------:R-:W-:Y:S01]  /*1130*/  MOV R5, UR7 ;  /* 0x0000000700057c02 */ /* 0x000fe20008000f00 */
[----:B------:R-:W-:Y:S01]  /*1140*/  UIADD3 UR4, UPT, UPT, UR4, 0x10, URZ ;  /* 0x0000001004047890 */ /* 0x000fe2000fffe0ff */
[----:B--2---:R-:W-:Y:S01]  /*1150*/  FMUL R3, R13, R8 ;  /* 0x000000080d037220 */ /* 0x004fe20000400000 */
[----:B------:R-:W-:Y:S01]  /*1160*/  IADD3 R8, P0, PT, R6, 0x640, RZ ;  /* 0x0000064006087810 */ /* 0x000fe20007f1e0ff */
[----:B---3--:R-:W-:-:S03]  /*1170*/  FMUL R18, R18, R9 ;  /* 0x0000000912127220 */ /* 0x008fc60000400000 */
[----:B-1----:R-:W-:Y:S01]  /*1180*/  IADD3.X R7, PT, PT, RZ, R7, RZ, P0, !PT ;  /* 0x00000007ff077210 */ /* 0x002fe200007fe4ff */
[----:B----4-:R-:W-:Y:S01]  /*1190*/  FFMA R3, R3, R14, RZ ;  /* 0x0000000e03037223 */ /* 0x010fe200000000ff */
[----:B-----5:R-:W-:-:S03]  /*11a0*/  FMUL R10, R19, R10 ;  /* 0x0000000a130a7220 */ /* 0x020fc60000400000 */
[----:B------:R-:W-:Y:S01]  /*11b0*/  FFMA R3, R18, R15, R3 ;  /* 0x0000000f12037223 */ /* 0x000fe20000000003 */
[----:B------:R-:W-:-:S03]  /*11c0*/  FMUL R22, R22, R11 ;  /* 0x0000000b16167220 */ /* 0x000fc60000400000 */
[----:B------:R-:W-:-:S04]  /*11d0*/  FFMA R3, R10, R20, R3 ;  /* 0x000000140a037223 */ /* 0x000fc80000000003 */
[----:B------:R-:W-:-:S07]  /*11e0*/  FFMA R3, R22, R21, R3 ;  /* 0x0000001516037223 */ /* 0x000fce0000000003 */
.L_x_5:
[----:B------:R-:W-:Y:S01]  /*11f0*/  MOV R6, R8 ;  /* 0x0000000800067202 */ /* 0x000fe20000000f00 */
[----:B------:R-:W2:Y:S04]  /*1200*/  LDG.E R15, desc[UR8][R4.64] ;  /* 0x00000008040f7981 */ /* 0x000ea8000c1e1900 */
[----:B------:R-:W3:Y:S04]  /*1210*/  LDG.E R20, desc[UR8][R6.64+-0x320] ;  /* 0xfffce00806147981 */ /* 0x000ee8000c1e1900 */
[----:B------:R-:W4:Y:S04]  /*1220*/  LDG.E R18, desc[UR8][R4.64+0x4] ;  /* 0x0000040804127981 */ /* 0x000f28000c1e1900 */
[----:B------:R-:W5:Y:S04]  /*1230*/  LDG.E R19, desc[UR8][R6.64+-0x190] ;  /* 0xfffe700806137981 */ /* 0x000f68000c1e1900 */
[----:B------:R-:W5:Y:S04]  /*1240*/  LDG.E R29, desc[UR8][R4.64+0x8] ;  /* 0x00000808041d7981 */ /* 0x000f68000c1e1900 */
[----:B------:R-:W5:Y:S04]  /*1250*/  LDG.E R27, desc[UR8][R6.64] ;  /* 0x00000008061b7981 */ /* 0x000f68000c1e1900 */
[----:B------:R-:W5:Y:S04]  /*1260*/  LDG.E R26, desc[UR8][R4.64+0xc] ;  /* 0x00000c08041a7981 */ /* 0x000f68000c1e1900 */
[----:B------:R-:W5:Y:S04]  /*1270*/  LDG.E R25, desc[UR8][R6.64+0x190] ;  /* 0x0001900806197981 */ /* 0x000f68000c1e1900 */
[----:B------:R-:W5:Y:S04]  /*1280*/  LDG.E R21, desc[UR8][R4.64+0x10] ;  /* 0x0000100804157981 */ /* 0x000f68000c1e1900 */
[----:B------:R-:W2:Y:S04]  /*1290*/  LDS.128 R8, [UR4] ;  /* 0x00000004ff087984 */ /* 0x000ea80008000c00 */
        /* <DEDUP_REMOVED lines=9> */
[----:B--2---:R-:W-:-:S03]  /*1330*/  FMUL R8, R15, R8 ;  /* 0x000000080f087220 */ /* 0x004fc60000400000 */
[----:B------:R-:W2:Y:S01]  /*1340*/  LDG.E R15, desc[UR8][R6.64+0x640] ;  /* 0x00064008060f7981 */ /* 0x000ea2000c1e1900 */
[----:B---3--:R-:W-:-:S03]  /*1350*/  FFMA R8, R8, R20, R3 ;  /* 0x0000001408087223 */ /* 0x008fc60000000003 */
[----:B------:R-:W3:Y:S01]  /*1360*/  LDG.E R20, desc[UR8][R6.64+0x7d0] ;  /* 0x0007d00806147981 */ /* 0x000ee2000c1e1900 */
[----:B----4-:R-:W-:-:S03]  /*1370*/  FMUL R9, R18, R9 ;  /* 0x0000000912097220 */ /* 0x010fc60000400000 */
[----:B------:R-:W4:Y:S01]  /*1380*/  LDG.E R3, desc[UR8][R6.64+0x960] ;  /* 0x0009600806037981 */ /* 0x000f22000c1e1900 */
[----:B-----5:R-:W-:-:S03]  /*1390*/  FFMA R8, R9, R19, R8 ;  /* 0x0000001309087223 */ /* 0x020fc60000000008 */
[----:B------:R-:W5:Y:S04]  /*13a0*/  LDG.E R19, desc[UR8][R4.64+0x20] ;  /* 0x0000200804137981 */ /* 0x000f68000c1e1900 */
[----:B------:R-:W4:Y:S01]  /*13b0*/  LDG.E R18, desc[UR8][R6.64+0xaf0] ;  /* 0x000af00806127981 */ /* 0x000f22000c1e1900 */
[----:B------:R-:W-:-:S04]  /*13c0*/  FMUL R29, R29, R10 ;  /* 0x0000000a1d1d7220 */ /* 0x000fc80000400000 */
[----:B------:R-:W-:Y:S01]  /*13d0*/  FFMA R8, R29, R27, R8 ;  /* 0x0000001b1d087223 */ /* 0x000fe20000000008 */
[----:B------:R-:W-:Y:S01]  /*13e0*/  FMUL R11, R26, R11 ;  /* 0x0000000b1a0b7220 */ /* 0x000fe20000400000 */
[----:B------:R-:W4:Y:S03]  /*13f0*/  LDG.E R29, desc[UR8][R4.64+0x28] ;  /* 0x00002808041d7981 */ /* 0x000f26000c1e1900 */
[----:B------:R-:W-:Y:S01]  /*1400*/  FFMA R26, R11, R25, R8 ;  /* 0x000000190b1a7223 */ /* 0x000fe20000000008 */
[----:B------:R-:W4:Y:S04]  /*1410*/  LDG.E R27, desc[UR8][R6.64+0x1130] ;  /* 0x00113008061b7981 */ /* 0x000f28000c1e1900 */
[----:B------:R-:W0:Y:S04]  /*1420*/  LDS.128 R8, [UR4+0x10] ;  /* 0x00001004ff087984 */ /* 0x000e280008000c00 */
[----:B------:R-:W4:Y:S01]  /*1430*/  LDG.E R25, desc[UR8][R4.64+0x38] ;  /* 0x0000380804197981 */ /* 0x000f22000c1e1900 */
[----:B0-----:R-:W-:-:S03]  /*1440*/  FMUL R21, R21, R8 ;  /* 0x0000000815157220 */ /* 0x001fc60000400000 */
[----:B------:R-:W4:Y:S01]  /*1450*/  LDG.E R8, desc[UR8][R6.64+0xe10] ;  /* 0x000e100806087981 */ /* 0x000f22000c1e1900 */
[----:B------:R-:W-:Y:S01]  /*1460*/  FMUL R14, R14, R9 ;  /* 0x000000090e0e7220 */ /* 0x000fe20000400000 */
[----:B------:R-:W-:Y:S01]  /*1470*/  FFMA R21, R21, R23, R26 ;  /* 0x0000001715157223 */ /* 0x000fe2000000001a */
[----:B------:R-:W-:Y:S01]  /*1480*/  FMUL R13, R13, R10 ;  /* 0x0000000a0d0d7220 */ /* 0x000fe20000400000 */
[----:B------:R-:W-:Y:S01]  /*1490*/  FMUL R22, R22, R11 ;  /* 0x0000000b16167220 */ /* 0x000fe20000400000 */
[----:B------:R-:W4:Y:S01]  /*14a0*/  LDG.E R26, desc[UR8][R4.64+0x34] ;  /* 0x00003408041a7981 */ /* 0x000f22000c1e1900 */
[----:B------:R-:W-:-:S03]  /*14b0*/  FFMA R12, R14, R12, R21 ;  /* 0x0000000c0e0c7223 */ /* 0x000fc60000000015 */
[----:B------:R-:W4:Y:S04]  /*14c0*/  LDG.E R21, desc[UR8][R6.64+0x12c0] ;  /* 0x0012c00806157981 */ /* 0x000f28000c1e1900 */
[----:B------:R-:W4:Y:S01]  /*14d0*/  LDG.E R23, desc[UR8][R4.64+0x44] ;  /* 0x0000440804177981 */ /* 0x000f22000c1e1900 */
[----:B--2---:R-:W-:-:S03]  /*14e0*/  FFMA R9, R13, R15, R12 ;  /* 0x0000000f0d097223 */ /* 0x004fc6000000000c */
[----:B------:R-:W5:Y:S01]  /*14f0*/  LDS.128 R12, [UR4+0x20] ;  /* 0x00002004ff0c7984 */ /* 0x000f620008000c00 */
[----:B---3--:R-:W-:-:S03]  /*1500*/  FFMA R20, R22, R20, R9 ;  /* 0x0000001416147223 */ /* 0x008fc60000000009 */
[----:B------:R-:W2:Y:S01]  /*1510*/  LDG.E R22, desc[UR8][R6.64+0xfa0] ;  /* 0x000fa00806167981 */ /* 0x000ea2000c1e1900 */
[----:B-----5:R-:W-:-:S04]  /*1520*/  FMUL R19, R19, R12 ;  /* 0x0000000c13137220 */ /* 0x020fc80000400000 */
[----:B----4-:R-:W-:Y:S02]  /*1530*/  FFMA R9, R19, R3, R20 ;  /* 0x0000000313097223 */ /* 0x010fe40000000014 */
[----:B------:R-:W3:Y:S01]  /*1540*/  LDG.E R20, desc[UR8][R4.64+0x3c] ;  /* 0x00003c0804147981 */ /* 0x000ee2000c1e1900 */
[----:B------:R-:W-:-:S03]  /*1550*/  FMUL R24, R24, R13 ;  /* 0x0000000d18187220 */ /* 0x000fc60000400000 */
[----:B------:R-:W4:Y:S01]  /*1560*/  LDG.E R19, desc[UR8][R6.64+0x1450] ;  /* 0x0014500806137981 */ /* 0x000f22000c1e1900 */
[----:B------:R-:W-:-:S03]  /*1570*/  FFMA R10, R24, R18, R9 ;  /* 0x00000012180a7223 */ /* 0x000fc60000000009 */
[----:B------:R-:W5:Y:S04]  /*1580*/  LDG.E R3, desc[UR8][R4.64+0x40] ;  /* 0x0000400804037981 */ /* 0x000f68000c1e1900 */
[----:B------:R-:W5:Y:S04]  /*1590*/  LDG.E R18, desc[UR8][R6.64+0x15e0] ;  /* 0x0015e00806127981 */ /* 0x000f68000c1e1900 */
[----:B------:R-:W5:Y:S01]  /*15a0*/  LDG.E R24, desc[UR8][R6.64+0x1770] ;  /* 0x0017700806187981 */ /* 0x000f62000c1e1900 */
[----:B------:R-:W-:Y:S01]  /*15b0*/  FMUL R29, R29, R14 ;  /* 0x0000000e1d1d7220 */ /* 0x000fe20000400000 */
[----:B------:R-:W-:-:S03]  /*15c0*/  FMUL R30, R30, R15 ;  /* 0x0000000f1e1e7220 */ /* 0x000fc60000400000 */
[----:B------:R-:W-:-:S04]  /*15d0*/  FFMA R29, R29, R31, R10 ;  /* 0x0000001f1d1d7223 */ /* 0x000fc8000000000a */
[----:B------:R-:W-:Y:S02]  /*15e0*/  FFMA R13, R30, R8, R29 ;  /* 0x000000081e0d7223 */ /* 0x000fe4000000001d */
[----:B------:R-:W0:Y:S04]  /*15f0*/  LDS.128 R8, [UR4+0x30] ;  /* 0x00003004ff087984 */ /* 0x000e280008000c00 */
[----:B------:R-:W5:Y:S01]  /*1600*/  LDG.E R29, desc[UR8][R4.64+0x48] ;  /* 0x00004808041d7981 */ /* 0x000f62000c1e1900 */
[----:B0-----:R-:W-:-:S03]  /*1610*/  FMUL R28, R28, R8 ;  /* 0x000000081c1c7220 */ /* 0x001fc60000400000 */
[----:B------:R-:W5:Y:S01]  /*1620*/  LDG.E R8, desc[UR8][R6.64+0x1900] ;  /* 0x0019000806087981 */ /* 0x000f62000c1e1900 */
[----:B------:R-:W-:Y:S01]  /*1630*/  FMUL R9, R26, R9 ;  /* 0x000000091a097220 */ /* 0x000fe20000400000 */
[----:B--2---:R-:W-:Y:S02]  /*1640*/  FFMA R22, R28, R22, R13 ;  /* 0x000000161c167223 */ /* 0x004fe4000000000d */
[----:B------:R-:W5:Y:S02]  /*1650*/  LDS.128 R12, [UR4+0x40] ;  /* 0x00004004ff0c7984 */ /* 0x000f640008000c00 */
[----:B------:R-:W-:Y:S02]  /*1660*/  FFMA R26, R9, R27, R22 ;  /* 0x0000001b091a7223 */ /* 0x000fe40000000016 */
[----:B------:R-:W2:Y:S01]  /*1670*/  LDG.E R22, desc[UR8][R4.64+0x4c] ;  /* 0x00004c0804167981 */ /* 0x000ea2000c1e1900 */
[----:B------:R-:W-:-:S03]  /*1680*/  FMUL R9, R25, R10 ;  /* 0x0000000a19097220 */ /* 0x000fc60000400000 */
[----:B------:R-:W2:Y:S01]  /*1690*/  LDG.E R25, desc[UR8][R6.64+0x1a90] ;  /* 0x001a900806197981 */ /* 0x000ea2000c1e1900 */
[----:B------:R-:W-:-:S03]  /*16a0*/  FFMA R10, R9, R21, R26 ;  /* 0x00000015090a7223 */ /* 0x000fc6000000001a */
[----:B------:R-:W2:Y:S04]  /*16b0*/  LDG.E R27, desc[UR8][R4.64+0x50] ;  /* 0x00005008041b7981 */ /* 0x000ea8000c1e1900 */
[----:B------:R-:W2:Y:S04]  /*16c0*/  LDG.E R26, desc[UR8][R6.64+0x1c20] ;  /* 0x001c2008061a7981 */ /* 0x000ea8000c1e1900 */
[----:B------:R-:W2:Y:S04]  /*16d0*/  LDG.E R28, desc[UR8][R4.64+0x54] ;  /* 0x00005408041c7981 */ /* 0x000ea8000c1e1900 */
[----:B------:R-:W2:Y:S01]  /*16e0*/  LDG.E R21, desc[UR8][R6.64+0x20d0] ;  /* 0x0020d00806157981 */ /* 0x000ea2000c1e1900 */
[----:B---3--:R-:W-:-:S03]  /*16f0*/  FMUL R11, R20, R11 ;  /* 0x0000000b140b7220 */ /* 0x008fc60000400000 */
[----:B------:R-:W3:Y:S01]  /*1700*/  LDG.E R20, desc[UR8][R4.64+0x5c] ;  /* 0x00005c0804147981 */ /* 0x000ee2000c1e1900 */
[----:B----4-:R-:W-:-:S03]  /*1710*/  FFMA R11, R11, R19, R10 ;  /* 0x000000130b0b7223 */ /* 0x010fc6000000000a */
[----:B------:R-:W4:Y:S01]  /*1720*/  LDG.E R19, desc[UR8][R4.64+0x58] ;  /* 0x0000580804137981 */ /* 0x000f22000c1e1900 */
[----:B-----5:R-:W-:-:S03]  /*1730*/  FMUL R12, R3, R12 ;  /* 0x0000000c030c7220 */ /* 0x020fc60000400000 */
[----:B------:R-:W5:Y:S01]  /*1740*/  LDG.E R3, desc[UR8][R6.64+0x1db0] ;  /* 0x001db00806037981 */ /* 0x000f62000c1e1900 */
[----:B------:R-:W-:-:S03]  /*1750*/  FFMA R11, R12, R18, R11 ;  /* 0x000000120c0b7223 */ /* 0x000fc6000000000b */
[----:B------:R-:W3:Y:S01]  /*1760*/  LDG.E R18, desc[UR8][R6.64+0x1f40] ;  /* 0x001f400806127981 */ /* 0x000ee2000c1e1900 */
[----:B------:R-:W-:-:S03]  /*1770*/  FMUL R10, R23, R13 ;  /* 0x0000000d170a7220 */ /* 0x000fc60000400000 */
[----:B------:R-:W3:Y:S01]  /*1780*/  LDG.E R23, desc[UR8][R4.64+0x60] ;  /* 0x0000600804177981 */ /* 0x000ee2000c1e1900 */
[----:B------:R-:W-:-:S03]  /*1790*/  FFMA R11, R10, R24, R11 ;  /* 0x000000180a0b7223 */ /* 0x000fc6000000000b */
[----:B------:R-:W3:Y:S01]  /*17a0*/  LDG.E R24, desc[UR8][R6.64+0x2260] ;  /* 0x0022600806187981 */ /* 0x000ee2000c1e1900 */
[----:B------:R-:W-:-:S03]  /*17b0*/  FMUL R14, R29, R14 ;  /* 0x0000000e1d0e7220 */ /* 0x000fc60000400000 */
[----:B------:R-:W3:Y:S01]  /*17c0*/  LDG.E R29, desc[UR8][R6.64+0x23f0] ;  /* 0x0023f008061d7981 */ /* 0x000ee2000c1e1900 */
[----:B------:R-:W-:-:S03]  /*17d0*/  FFMA R14, R14, R8, R11 ;  /* 0x000000080e0e7223 */ /* 0x000fc6000000000b */
[----:B------:R-:W0:Y:S01]  /*17e0*/  LDS.128 R8, [UR4+0x50] ;  /* 0x00005004ff087984 */ /* 0x000e220008000c00 */
[----:B--2---:R-:W-:-:S03]  /*17f0*/  FMUL R15, R22, R15 ;  /* 0x0000000f160f7220 */ /* 0x004fc60000400000 */
[----:B------:R-:W2:Y:S01]  /*1800*/  LDG.E R22, desc[UR8][R4.64+0x64] ;  /* 0x0000640804167981 */ /* 0x000ea2000c1e1900 */
[----:B------:R-:W-:-:S03]  /*1810*/  FFMA R15, R15, R25, R14 ;  /* 0x000000190f0f7223 */ /* 0x000fc6000000000e */
[----:B------:R-:W2:Y:S01]  /*1820*/  LDG.E R25, desc[UR8][R4.64+0x68] ;  /* 0x0000680804197981 */ /* 0x000ea2000c1e1900 */
[----:B0-----:R-:W-:-:S03]  /*1830*/  FMUL R8, R27, R8 ;  /* 0x000000081b087220 */ /* 0x001fc60000400000 */
[----:B------:R-:W2:Y:S01]  /*1840*/  LDG.E R27, desc[UR8][R6.64+0x28a0] ;  /* 0x0028a008061b7981 */ /* 0x000ea2000c1e1900 */
[----:B------:R-:W-:-:S03]  /*1850*/  FFMA R8, R8, R26, R15 ;  /* 0x0000001a08087223 */ /* 0x000fc6000000000f */
[----:B------:R-:W0:Y:S01]  /*1860*/  LDS.128 R12, [UR4+0x60] ;  /* 0x00006004ff0c7984 */ /* 0x000e220008000c00 */
[----:B------:R-:W-:-:S03]  /*1870*/  FMUL R9, R28, R9 ;  /* 0x000000091c097220 */ /* 0x000fc60000400000 */
[----:B------:R-:W2:Y:S04]  /*1880*/  LDG.E R26, desc[UR8][R4.64+0x6c] ;  /* 0x00006c08041a7981 */ /* 0x000ea8000c1e1900 */
[----:B------:R-:W2:Y:S01]  /*1890*/  LDG.E R28, desc[UR8][R4.64+0x74] ;  /* 0x00007408041c7981 */ /* 0x000ea2000c1e1900 */
[----:B----4-:R-:W-:-:S03]  /*18a0*/  FMUL R10, R19, R10 ;  /* 0x0000000a130a7220 */ /* 0x010fc60000400000 */
[----:B------:R-:W4:Y:S01]  /*18b0*/  LDG.E R19, desc[UR8][R4.64+0x70] ;  /* 0x0000700804137981 */ /* 0x000f22000c1e1900 */
[----:B-----5:R-:W-:-:S03]  /*18c0*/  FFMA R9, R9, R3, R8 ;  /* 0x0000000309097223 */ /* 0x020fc60000000008 */
[----:B------:R-:W5:Y:S01]  /*18d0*/  LDG.E R3, desc[UR8][R6.64+0x2580] ;  /* 0x0025800806037981 */ /* 0x000f62000c1e1900 */
[----:B---3--:R-:W-:-:S03]  /*18e0*/  FFMA R10, R10, R18, R9 ;  /* 0x000000120a0a7223 */ /* 0x008fc60000000009 */
[----:B------:R-:W3:Y:S01]  /*18f0*/  LDG.E R18, desc[UR8][R6.64+0x2710] ;  /* 0x0027100806127981 */ /* 0x000ee2000c1e1900 */
[----:B------:R-:W-:Y:S01]  /*1900*/  FMUL R11, R20, R11 ;  /* 0x0000000b140b7220 */ /* 0x000fe20000400000 */
[----:B0-----:R-:W-:Y:S02]  /*1910*/  FMUL R8, R23, R12 ;  /* 0x0000000c17087220 */ /* 0x001fe40000400000 */
[----:B------:R-:W3:Y:S01]  /*1920*/  LDG.E R20, desc[UR8][R6.64+0x2a30] ;  /* 0x002a300806147981 */ /* 0x000ee2000c1e1900 */
[----:B------:R-:W-:-:S03]  /*1930*/  FFMA R11, R11, R21, R10 ;  /* 0x000000150b0b7223 */ /* 0x000fc6000000000a */
[----:B------:R-:W3:Y:S01]  /*1940*/  LDG.E R21, desc[UR8][R4.64+0x78] ;  /* 0x0000780804157981 */ /* 0x000ee2000c1e1900 */
[----:B------:R-:W-:-:S03]  /*1950*/  FFMA R8, R8, R24, R11 ;  /* 0x0000001808087223 */ /* 0x000fc6000000000b */
[----:B------:R-:W3:Y:S04]  /*1960*/  LDG.E R12, desc[UR8][R6.64+0x2bc0] ;  /* 0x002bc008060c7981 */ /* 0x000ee8000c1e1900 */
[----:B------:R0:W3:Y:S04]  /*1970*/  LDG.E R24, desc[UR8][R4.64+0x7c] ;  /* 0x00007c0804187981 */ /* 0x0000e8000c1e1900 */
[----:B------:R1:W3:Y:S01]  /*1980*/  LDG.E R23, desc[UR8][R6.64+0x2d50] ;  /* 0x002d500806177981 */ /* 0x0002e2000c1e1900 */
[----:B------:R-:W-:-:S04]  /*1990*/  UIADD3 UR5, UPT, UPT, UR5, 0x20, URZ ;  /* 0x0000002005057890 */ /* 0x000fc8000fffe0ff */
[----:B------:R-:W-:Y:S01]  /*19a0*/  UISETP.NE.AND UP0, UPT, UR5, 0x64, UPT ;  /* 0x000000640500788c */ /* 0x000fe2000bf05270 */
[----:B0-----:R-:W-:-:S04]  /*19b0*/  IADD3 R4, P1, PT, R4, 0x80, RZ ;  /* 0x0000008004047810 */ /* 0x001fc80007f3e0ff */
[----:B------:R-:W-:Y:S01]  /*19c0*/  IADD3.X R5, PT, PT, RZ, R5, RZ, P1, !PT ;  /* 0x00000005ff057210 */ /* 0x000fe20000ffe4ff */
[----:B--2---:R-:W-:-:S04]  /*19d0*/  FMUL R13, R22, R13 ;  /* 0x0000000d160d7220 */ /* 0x004fc80000400000 */
[----:B------:R-:W-:Y:S02]  /*19e0*/  FFMA R22, R13, R29, R8 ;  /* 0x0000001d0d167223 */ /* 0x000fe40000000008 */
[----:B------:R-:W4:Y:S01]  /*19f0*/  LDS.128 R8, [UR4+0x70] ;  /* 0x00007004ff087984 */ /* 0x000f220008000c00 */
[----:B------:R-:W-:Y:S01]  /*1a00*/  FMUL R25, R25, R14 ;  /* 0x0000000e19197220 */ /* 0x000fe20000400000 */
[----:B------:R-:W-:Y:S01]  /*1a10*/  FMUL R26, R26, R15 ;  /* 0x0000000f1a1a7220 */ /* 0x000fe20000400000 */
[----:B------:R-:W-:Y:S02]  /*1a20*/  UIADD3 UR4, UPT, UPT, UR4, 0x80, URZ ;  /* 0x0000008004047890 */ /* 0x000fe4000fffe0ff */
[----:B-----5:R-:W-:Y:S01]  /*1a30*/  FFMA R3, R25, R3, R22 ;  /* 0x0000000319037223 */ /* 0x020fe20000000016 */
[----:B----4-:R-:W-:-:S03]  /*1a40*/  FMUL R8, R19, R8 ;  /* 0x0000000813087220 */ /* 0x010fc60000400000 */
[----:B---3--:R-:W-:Y:S01]  /*1a50*/  FFMA R3, R26, R18, R3 ;  /* 0x000000121a037223 */ /* 0x008fe20000000003 */
[----:B------:R-:W-:-:S03]  /*1a60*/  FMUL R28, R28, R9 ;  /* 0x000000091c1c7220 */ /* 0x000fc60000400000 */
[----:B------:R-:W-:-:S04]  /*1a70*/  FFMA R27, R8, R27, R3 ;  /* 0x0000001b081b7223 */ /* 0x000fc80000000003 */
[----:B------:R-:W-:Y:S01]  /*1a80*/  FFMA R27, R28, R20, R27 ;  /* 0x000000141c1b7223 */ /* 0x000fe2000000001b */
[----:B------:R-:W-:Y:S01]  /*1a90*/  FMUL R10, R21, R10 ;  /* 0x0000000a150a7220 */ /* 0x000fe20000400000 */
[----:B------:R-:W-:-:S03]  /*1aa0*/  IADD3 R8, P0, PT, R6, 0x3200, RZ ;  /* 0x0000320006087810 */ /* 0x000fc60007f1e0ff */
[----:B------:R-:W-:Y:S01]  /*1ab0*/  FFMA R10, R10, R12, R27 ;  /* 0x0000000c0a0a7223 */ /* 0x000fe2000000001b */
[----:B------:R-:W-:Y:S01]  /*1ac0*/  FMUL R11, R24, R11 ;  /* 0x0000000b180b7220 */ /* 0x000fe20000400000 */
[----:B-1----:R-:W-:-:S03]  /*1ad0*/  IADD3.X R7, PT, PT, RZ, R7, RZ, P0, !PT ;  /* 0x00000007ff077210 */ /* 0x002fc600007fe4ff */
[----:B------:R-:W-:Y:S01]  /*1ae0*/  FFMA R3, R11, R23, R10 ;  /* 0x000000170b037223 */ /* 0x000fe2000000000a */
[----:B------:R-:W-:Y:S06]  /*1af0*/  BRA.U UP0, `(.L_x_5) ;  /* 0xfffffff500bc7547 */ /* 0x000fec000b83ffff */
[----:B------:R-:W0:Y:S01]  /*1b00*/  LDC.64 R6, c[0x0][0x390] ;  /* 0x0000e400ff067b82 */ /* 0x000e220000000a00 */
[----:B------:R-:W2:Y:S07]  /*1b10*/  LDG.E R16, desc[UR8][R16.64] ;  /* 0x0000000810107981 */ /* 0x000eae000c1e1900 */
[----:B------:R-:W1:Y:S08]  /*1b20*/  LDC.64 R8, c[0x0][0x3a8] ;  /* 0x0000ea00ff087b82 */ /* 0x000e700000000a00 */
[----:B------:R-:W3:Y:S01]  /*1b30*/  LDC.64 R4, c[0x0][0x388] ;  /* 0x0000e200ff047b82 */ /* 0x000ee20000000a00 */
[----:B0-----:R-:W-:-:S06]  /*1b40*/  IMAD.WIDE R6, R0, 0x4, R6 ;  /* 0x0000000400067825 */ /* 0x001fcc00078e0206 */
[----:B------:R-:W2:Y:S01]  /*1b50*/  LDG.E R6, desc[UR8][R6.64] ;  /* 0x0000000806067981 */ /* 0x000ea2000c1e1900 */
[----:B-1----:R-:W-:-:S06]  /*1b60*/  IMAD.WIDE R8, R0, 0x4, R8 ;  /* 0x0000000400087825 */ /* 0x002fcc00078e0208 */
[----:B------:R0:W4:Y:S01]  /*1b70*/  LDG.E R8, desc[UR8][R8.64] ;  /* 0x0000000808087981 */ /* 0x000122000c1e1900 */
[----:B---3--:R-:W-:-:S05]  /*1b80*/  IMAD.WIDE R4, R0, 0x4, R4 ;  /* 0x0000000400047825 */ /* 0x008fca00078e0204 */
[----:B------:R-:W3:Y:S01]  /*1b90*/  LDG.E R12, desc[UR8][R4.64] ;  /* 0x00000008040c7981 */ /* 0x000ee2000c1e1900 */
[----:B0-----:R-:W-:Y:S01]  /*1ba0*/  FADD R9, -R2, 1 ;  /* 0x3f80000002097421 */ /* 0x001fe20000000100 */
[----:B--2---:R-:W-:-:S04]  /*1bb0*/  FFMA R3, R16, R6, R3 ;  /* 0x0000000610037223 */ /* 0x004fc80000000003 */
[----:B----4-:R-:W-:-:S05]  /*1bc0*/  FADD R13, R3, R8 ;  /* 0x00000008030d7221 */ /* 0x010fca0000000000 */
[----:B------:R-:W-:-:S13]  /*1bd0*/  FSETP.GE.AND P1, PT, |R13|, 0.60000002384185791016, PT ;  /* 0x3f19999a0d00780b */ /* 0x000fda0003f26200 */
[----:B------:R-:W-:-:S06]  /*1be0*/  @P1 FMUL R10, |R13|, 2.8853900432586669922 ;  /* 0x4038aa3b0d0a1820 */ /* 0x000fcc0000400200 */
[----:B------:R-:W0:Y:S01]  /*1bf0*/  @P1 MUFU.EX2 R10, R10 ;  /* 0x0000000a000a1308 */ /* 0x000e220000000800 */
[----:B------:R-:W-:Y:S01]  /*1c00*/  @!P1 MOV R0, 0x3c80f082 ;  /* 0x3c80f08200009802 */ /* 0x000fe20000000f00 */
[----:B------:R-:W-:Y:S01]  /*1c10*/  @!P1 FMUL R3, R13, R13 ;  /* 0x0000000d0d039220 */ /* 0x000fe20000400000 */
[----:B0-----:R-:W-:-:S06]  /*1c20*/  @P1 FADD R11, R10, 1 ;  /* 0x3f8000000a0b1421 */ /* 0x001fcc0000000000 */
[----:B------:R-:W0:Y:S01]  /*1c30*/  @P1 MUFU.RCP R11, R11 ;  /* 0x0000000b000b1308 */ /* 0x000e220000001000 */
[----:B------:R-:W-:Y:S01]  /*1c40*/  @!P1 FFMA R0, R3, R0, -0.052303962409496307373 ;  /* 0xbd563cae03009423 */ /* 0x000fe20000000000 */
[----:B------:R-:W-:-:S03]  /*1c50*/  @P1 MOV R6, 0x3f800000 ;  /* 0x3f80000000061802 */ /* 0x000fc60000000f00 */
[----:B------:R-:W-:Y:S01]  /*1c60*/  @!P1 FFMA R0, R3, R0, 0.1331529766321182251 ;  /* 0x3e08594103009423 */ /* 0x000fe20000000000 */
[----:B------:R-:W-:-:S03]  /*1c70*/  @P1 FSETP.GE.AND P0, PT, |R13|, 9.010913848876953125, PT ;  /* 0x41102cb40d00180b */ /* 0x000fc60003f06200 */
[----:B------:R-:W-:Y:S01]  /*1c80*/  @!P1 FFMA R0, R3, R0, -0.33332768082618713379 ;  /* 0xbeaaa9ed03009423 */ /* 0x000fe20000000000 */
[----:B0-----:R-:W-:-:S03]  /*1c90*/  @P1 FFMA R6, R11, -2, R6 ;  /* 0xc00000000b061823 */ /* 0x001fc60000000006 */
[----:B------:R-:W-:Y:S02]  /*1ca0*/  @!P1 FFMA R0, R3, R0, RZ ;  /* 0x0000000003009223 */ /* 0x000fe400000000ff */
[----:B------:R-:W-:Y:S01]  /*1cb0*/  @P1 FSEL R6, R6, 1, !P0 ;  /* 0x3f80000006061808 */ /* 0x000fe20004000000 */
[----:B---3--:R-:W-:-:S03]  /*1cc0*/  FMUL R12, R12, R9 ;  /* 0x000000090c0c7220 */ /* 0x008fc60000400000 */
[--C-:B------:R-:W-:Y:S01]  /*1cd0*/  @P1 LOP3.LUT R7, R6, 0x80000000, R13.reuse, 0xf8, !PT ;  /* 0x8000000006071812 */ /* 0x100fe200078ef80d */
[----:B------:R-:W-:-:S04]  /*1ce0*/  @!P1 FFMA R7, R13, R0, R13 ;  /* 0x000000000d079223 */ /* 0x000fc8000000000d */
[----:B------:R-:W-:-:S05]  /*1cf0*/  FFMA R7, R7, R2, R12 ;  /* 0x0000000207077223 */ /* 0x000fca000000000c */
[----:B------:R-:W-:Y:S01]  /*1d00*/  STG.E desc[UR8][R4.64], R7 ;  /* 0x0000000704007986 */ /* 0x000fe2000c101908 */
[----:B------:R-:W-:Y:S05]  /*1d10*/  EXIT ;  /* 0x000000000000794d */ /* 0x000fea0003800000 */
.L_x_6:
[----:B------:R-:W-:-:S00]  /*1d20*/  BRA `(.L_x_6) ;  /* 0xfffffffc00fc7947 */ /* 0x000fc0000383ffff */
[----:B------:R-:W-:-:S00]  /*1d30*/  NOP ;  /* 0x0000000000007918 */ /* 0x000fc00000000000 */
        /* <DEDUP_REMOVED lines=12> */
.L_x_7:


//--------------------- .nv.shared._Z20GPU_forward_pass_gruPfS_S_S_S_S_S_S_S_S_S_ --------------------------
	.section	.nv.shared._Z20GPU_forward_pass_gruPfS_S_S_S_S_S_S_S_S_S_,"aw",@nobits
	.sectionflags	@""
	.align	4
.nv.shared._Z20GPU_forward_pass_gruPfS_S_S_S_S_S_S_S_S_S_:
	.zero		1424


//--------------------- .nv.shared.reserved.0     --------------------------
	.section	.nv.shared.reserved.0,"aw",@nobits
	.weak		__nv_reservedSMEM_offset_0_alias
	.size		__nv_reservedSMEM_offset_0_alias, 0, 64
	.other		__nv_reservedSMEM_offset_0_alias,@"STO_CUDA_RESERVED_SHARED STV_DEFAULT"
__nv_reservedSMEM_offset_0_alias:
	.zero		0
	.zero		64


//--------------------- .nv.constant0._Z20GPU_forward_pass_gruPfS_S_S_S_S_S_S_S_S_S_ --------------------------
	.section	.nv.constant0._Z20GPU_forward_pass_gruPfS_S_S_S_S_S_S_S_S_S_,"a",@progbits
	.sectionflags	@""
	.align	4
.nv.constant0._Z20GPU_forward_pass_gruPfS_S_S_S_S_S_S_S_S_S_:
	.zero		984


//--------------------- SYMBOLS --------------------------

	.type		.nv.reservedSmem.offset0,@object
	.size		.nv.reservedSmem.offset0,0x4
	.type		.nv.reservedSmem.cap,@object
	.size		.nv.reservedSmem.cap,0x4
